//
// Generated by NVIDIA NVVM Compiler
//
// Compiler Build ID: CL-36424714
// Cuda compilation tools, release 13.0, V13.0.88
// Based on NVVM 20.0.0
//

.version 9.0
.target sm_100
.address_size 64

	// .globl	scan_inclusive_sum_float_single_kernel
// _ZZ38scan_inclusive_sum_float_single_kernelE6shared has been demoted
// _ZZ38scan_exclusive_sum_float_single_kernelE6shared has been demoted
// _ZZ38scan_inclusive_sum_float_phase1_kernelE6shared has been demoted
// _ZZ22scan_block_sums_kernelE6shared has been demoted
// _ZZ29cumsum_inclusive_float_kernelE6shared has been demoted
// _ZZ30cumprod_inclusive_float_kernelE6shared has been demoted
// _ZZ29cummax_inclusive_float_kernelE6shared has been demoted
// _ZZ29cummin_inclusive_float_kernelE6shared has been demoted
// _ZZ29cumsum_inclusive_int32_kernelE6shared has been demoted
// _ZZ29cumsum_exclusive_float_kernelE6shared has been demoted
.extern .shared .align 16 .b8 shared[];

.visible .entry scan_inclusive_sum_float_single_kernel(
	.param .u64 .ptr .align 1 scan_inclusive_sum_float_single_kernel_param_0,
	.param .u64 .ptr .align 1 scan_inclusive_sum_float_single_kernel_param_1,
	.param .u64 scan_inclusive_sum_float_single_kernel_param_2
)
{
	.reg .pred 	%p<9>;
	.reg .b32 	%r<36>;
	.reg .b32 	%f<12>;
	.reg .b64 	%rd<11>;
	// demoted variable
	.shared .align 4 .b8 _ZZ38scan_inclusive_sum_float_single_kernelE6shared[1024];
	ld.param.u64 	%rd2, [scan_inclusive_sum_float_single_kernel_param_0];
	ld.param.u64 	%rd3, [scan_inclusive_sum_float_single_kernel_param_1];
	ld.param.u64 	%rd4, [scan_inclusive_sum_float_single_kernel_param_2];
	mov.u32 	%r11, %tid.x;
	cvt.u64.u32 	%rd1, %r11;
	setp.le.u64 	%p1, %rd4, %rd1;
	mov.f32 	%f11, 0f00000000;
	@%p1 bra 	$L__BB0_2;
	cvta.to.global.u64 	%rd5, %rd3;
	shl.b64 	%rd6, %rd1, 2;
	add.s64 	%rd7, %rd5, %rd6;
	ld.global.nc.f32 	%f11, [%rd7];
$L__BB0_2:
	cvt.u32.u64 	%r12, %rd1;
	shl.b32 	%r13, %r12, 2;
	mov.u32 	%r14, _ZZ38scan_inclusive_sum_float_single_kernelE6shared;
	add.s32 	%r1, %r14, %r13;
	st.shared.f32 	[%r1], %f11;
	bar.sync 	0;
	mov.u32 	%r2, %ntid.x;
	setp.lt.u32 	%p2, %r2, 2;
	@%p2 bra 	$L__BB0_7;
	shl.b32 	%r17, %r12, 1;
	add.s32 	%r3, %r17, 2;
	mov.b32 	%r34, 1;
$L__BB0_4:
	mul.lo.s32 	%r6, %r3, %r34;
	add.s32 	%r18, %r6, -1;
	setp.ge.u32 	%p3, %r18, %r2;
	@%p3 bra 	$L__BB0_6;
	sub.s32 	%r19, %r6, %r34;
	shl.b32 	%r20, %r19, 2;
	add.s32 	%r22, %r14, %r20;
	ld.shared.f32 	%f4, [%r22+-4];
	shl.b32 	%r23, %r34, 2;
	add.s32 	%r24, %r22, %r23;
	ld.shared.f32 	%f5, [%r24+-4];
	add.f32 	%f6, %f4, %f5;
	st.shared.f32 	[%r24+-4], %f6;
$L__BB0_6:
	bar.sync 	0;
	shl.b32 	%r34, %r34, 1;
	setp.lt.u32 	%p4, %r34, %r2;
	@%p4 bra 	$L__BB0_4;
$L__BB0_7:
	setp.lt.u32 	%p5, %r2, 2;
	@%p5 bra 	$L__BB0_12;
	shl.b32 	%r26, %r12, 1;
	add.s32 	%r4, %r26, 2;
	mov.u32 	%r35, %r2;
$L__BB0_9:
	shr.u32 	%r9, %r35, 1;
	mul.lo.s32 	%r10, %r4, %r9;
	add.s32 	%r27, %r10, %r9;
	add.s32 	%r28, %r27, -1;
	setp.ge.u32 	%p6, %r28, %r2;
	@%p6 bra 	$L__BB0_11;
	shl.b32 	%r29, %r10, 2;
	add.s32 	%r31, %r14, %r29;
	ld.shared.f32 	%f7, [%r31+-4];
	shl.b32 	%r32, %r9, 2;
	add.s32 	%r33, %r31, %r32;
	ld.shared.f32 	%f8, [%r33+-4];
	add.f32 	%f9, %f7, %f8;
	st.shared.f32 	[%r33+-4], %f9;
$L__BB0_11:
	bar.sync 	0;
	setp.gt.u32 	%p7, %r35, 3;
	mov.u32 	%r35, %r9;
	@%p7 bra 	$L__BB0_9;
$L__BB0_12:
	setp.le.u64 	%p8, %rd4, %rd1;
	@%p8 bra 	$L__BB0_14;
	ld.shared.f32 	%f10, [%r1];
	cvta.to.global.u64 	%rd8, %rd2;
	shl.b64 	%rd9, %rd1, 2;
	add.s64 	%rd10, %rd8, %rd9;
	st.global.f32 	[%rd10], %f10;
$L__BB0_14:
	ret;

}
	// .globl	scan_exclusive_sum_float_single_kernel
.visible .entry scan_exclusive_sum_float_single_kernel(
	.param .u64 .ptr .align 1 scan_exclusive_sum_float_single_kernel_param_0,
	.param .u64 .ptr .align 1 scan_exclusive_sum_float_single_kernel_param_1,
	.param .u64 scan_exclusive_sum_float_single_kernel_param_2
)
{
	.reg .pred 	%p<11>;
	.reg .b32 	%r<39>;
	.reg .b32 	%f<12>;
	.reg .b64 	%rd<12>;
	// demoted variable
	.shared .align 4 .b8 _ZZ38scan_exclusive_sum_float_single_kernelE6shared[1024];
	ld.param.u64 	%rd2, [scan_exclusive_sum_float_single_kernel_param_0];
	ld.param.u64 	%rd3, [scan_exclusive_sum_float_single_kernel_param_1];
	ld.param.u64 	%rd5, [scan_exclusive_sum_float_single_kernel_param_2];
	mov.u32 	%r11, %tid.x;
	setp.eq.s32 	%p1, %r11, 0;
	cvt.u64.u32 	%rd1, %r11;
	setp.le.u64 	%p2, %rd5, %rd1;
	mov.f32 	%f11, 0f00000000;
	or.pred  	%p3, %p1, %p2;
	@%p3 bra 	$L__BB1_2;
	cvt.u32.u64 	%r13, %rd1;
	cvta.to.global.u64 	%rd6, %rd3;
	add.s32 	%r14, %r13, -1;
	mul.wide.u32 	%rd7, %r14, 4;
	add.s64 	%rd8, %rd6, %rd7;
	ld.global.nc.f32 	%f11, [%rd8];
$L__BB1_2:
	cvt.u32.u64 	%r15, %rd1;
	shl.b32 	%r16, %r15, 2;
	mov.u32 	%r17, _ZZ38scan_exclusive_sum_float_single_kernelE6shared;
	add.s32 	%r1, %r17, %r16;
	st.shared.f32 	[%r1], %f11;
	bar.sync 	0;
	bar.sync 	0;
	mov.u32 	%r2, %ntid.x;
	setp.lt.u32 	%p4, %r2, 2;
	@%p4 bra 	$L__BB1_7;
	shl.b32 	%r20, %r15, 1;
	add.s32 	%r3, %r20, 2;
	mov.b32 	%r37, 1;
$L__BB1_4:
	mul.lo.s32 	%r6, %r3, %r37;
	add.s32 	%r21, %r6, -1;
	setp.ge.u32 	%p5, %r21, %r2;
	@%p5 bra 	$L__BB1_6;
	sub.s32 	%r22, %r6, %r37;
	shl.b32 	%r23, %r22, 2;
	add.s32 	%r25, %r17, %r23;
	ld.shared.f32 	%f4, [%r25+-4];
	shl.b32 	%r26, %r37, 2;
	add.s32 	%r27, %r25, %r26;
	ld.shared.f32 	%f5, [%r27+-4];
	add.f32 	%f6, %f4, %f5;
	st.shared.f32 	[%r27+-4], %f6;
$L__BB1_6:
	bar.sync 	0;
	shl.b32 	%r37, %r37, 1;
	setp.lt.u32 	%p6, %r37, %r2;
	@%p6 bra 	$L__BB1_4;
$L__BB1_7:
	setp.lt.u32 	%p7, %r2, 2;
	@%p7 bra 	$L__BB1_12;
	shl.b32 	%r29, %r15, 1;
	add.s32 	%r4, %r29, 2;
	mov.u32 	%r38, %r2;
$L__BB1_9:
	shr.u32 	%r9, %r38, 1;
	mul.lo.s32 	%r10, %r4, %r9;
	add.s32 	%r30, %r10, %r9;
	add.s32 	%r31, %r30, -1;
	setp.ge.u32 	%p8, %r31, %r2;
	@%p8 bra 	$L__BB1_11;
	shl.b32 	%r32, %r10, 2;
	add.s32 	%r34, %r17, %r32;
	ld.shared.f32 	%f7, [%r34+-4];
	shl.b32 	%r35, %r9, 2;
	add.s32 	%r36, %r34, %r35;
	ld.shared.f32 	%f8, [%r36+-4];
	add.f32 	%f9, %f7, %f8;
	st.shared.f32 	[%r36+-4], %f9;
$L__BB1_11:
	bar.sync 	0;
	setp.gt.u32 	%p9, %r38, 3;
	mov.u32 	%r38, %r9;
	@%p9 bra 	$L__BB1_9;
$L__BB1_12:
	setp.le.u64 	%p10, %rd5, %rd1;
	@%p10 bra 	$L__BB1_14;
	ld.shared.f32 	%f10, [%r1];
	cvta.to.global.u64 	%rd9, %rd2;
	shl.b64 	%rd10, %rd1, 2;
	add.s64 	%rd11, %rd9, %rd10;
	st.global.f32 	[%rd11], %f10;
$L__BB1_14:
	ret;

}
	// .globl	scan_inclusive_sum_float_phase1_kernel
.visible .entry scan_inclusive_sum_float_phase1_kernel(
	.param .u64 .ptr .align 1 scan_inclusive_sum_float_phase1_kernel_param_0,
	.param .u64 .ptr .align 1 scan_inclusive_sum_float_phase1_kernel_param_1,
	.param .u64 .ptr .align 1 scan_inclusive_sum_float_phase1_kernel_param_2,
	.param .u64 scan_inclusive_sum_float_phase1_kernel_param_3
)
{
	.reg .pred 	%p<10>;
	.reg .b32 	%r<35>;
	.reg .b32 	%f<12>;
	.reg .b64 	%rd<17>;
	// demoted variable
	.shared .align 4 .b8 _ZZ38scan_inclusive_sum_float_phase1_kernelE6shared[1024];
	ld.param.u64 	%rd2, [scan_inclusive_sum_float_phase1_kernel_param_0];
	ld.param.u64 	%rd3, [scan_inclusive_sum_float_phase1_kernel_param_1];
	ld.param.u64 	%rd4, [scan_inclusive_sum_float_phase1_kernel_param_2];
	ld.param.u64 	%rd5, [scan_inclusive_sum_float_phase1_kernel_param_3];
	mov.u32 	%r1, %ctaid.x;
	mov.u32 	%r2, %ntid.x;
	mul.wide.u32 	%rd6, %r1, %r2;
	mov.u32 	%r3, %tid.x;
	cvt.u64.u32 	%rd7, %r3;
	add.s64 	%rd1, %rd6, %rd7;
	setp.ge.u64 	%p1, %rd1, %rd5;
	mov.f32 	%f11, 0f00000000;
	@%p1 bra 	$L__BB2_2;
	cvta.to.global.u64 	%rd8, %rd4;
	shl.b64 	%rd9, %rd1, 2;
	add.s64 	%rd10, %rd8, %rd9;
	ld.global.nc.f32 	%f11, [%rd10];
$L__BB2_2:
	shl.b32 	%r13, %r3, 2;
	mov.u32 	%r14, _ZZ38scan_inclusive_sum_float_phase1_kernelE6shared;
	add.s32 	%r4, %r14, %r13;
	st.shared.f32 	[%r4], %f11;
	bar.sync 	0;
	setp.lt.u32 	%p2, %r2, 2;
	@%p2 bra 	$L__BB2_7;
	shl.b32 	%r16, %r3, 1;
	add.s32 	%r5, %r16, 2;
	mov.b32 	%r33, 1;
$L__BB2_4:
	mul.lo.s32 	%r8, %r5, %r33;
	add.s32 	%r17, %r8, -1;
	setp.ge.u32 	%p3, %r17, %r2;
	@%p3 bra 	$L__BB2_6;
	sub.s32 	%r18, %r8, %r33;
	shl.b32 	%r19, %r18, 2;
	add.s32 	%r21, %r14, %r19;
	ld.shared.f32 	%f5, [%r21+-4];
	shl.b32 	%r22, %r33, 2;
	add.s32 	%r23, %r21, %r22;
	ld.shared.f32 	%f6, [%r23+-4];
	add.f32 	%f7, %f5, %f6;
	st.shared.f32 	[%r23+-4], %f7;
$L__BB2_6:
	bar.sync 	0;
	shl.b32 	%r33, %r33, 1;
	setp.lt.u32 	%p4, %r33, %r2;
	@%p4 bra 	$L__BB2_4;
$L__BB2_7:
	setp.lt.u32 	%p5, %r2, 2;
	@%p5 bra 	$L__BB2_12;
	shl.b32 	%r24, %r3, 1;
	add.s32 	%r6, %r24, 2;
	mov.u32 	%r34, %r2;
$L__BB2_9:
	shr.u32 	%r11, %r34, 1;
	mul.lo.s32 	%r12, %r6, %r11;
	add.s32 	%r25, %r12, %r11;
	add.s32 	%r26, %r25, -1;
	setp.ge.u32 	%p6, %r26, %r2;
	@%p6 bra 	$L__BB2_11;
	shl.b32 	%r27, %r12, 2;
	add.s32 	%r29, %r14, %r27;
	ld.shared.f32 	%f8, [%r29+-4];
	shl.b32 	%r30, %r11, 2;
	add.s32 	%r31, %r29, %r30;
	ld.shared.f32 	%f9, [%r31+-4];
	add.f32 	%f10, %f8, %f9;
	st.shared.f32 	[%r31+-4], %f10;
$L__BB2_11:
	bar.sync 	0;
	setp.gt.u32 	%p7, %r34, 3;
	mov.u32 	%r34, %r11;
	@%p7 bra 	$L__BB2_9;
$L__BB2_12:
	setp.ge.u64 	%p8, %rd1, %rd5;
	ld.shared.f32 	%f3, [%r4];
	@%p8 bra 	$L__BB2_14;
	cvta.to.global.u64 	%rd11, %rd2;
	shl.b64 	%rd12, %rd1, 2;
	add.s64 	%rd13, %rd11, %rd12;
	st.global.f32 	[%rd13], %f3;
$L__BB2_14:
	add.s32 	%r32, %r2, -1;
	setp.ne.s32 	%p9, %r3, %r32;
	@%p9 bra 	$L__BB2_16;
	cvta.to.global.u64 	%rd14, %rd3;
	mul.wide.u32 	%rd15, %r1, 4;
	add.s64 	%rd16, %rd14, %rd15;
	st.global.f32 	[%rd16], %f3;
$L__BB2_16:
	ret;

}
	// .globl	scan_block_sums_kernel
.visible .entry scan_block_sums_kernel(
	.param .u64 .ptr .align 1 scan_block_sums_kernel_param_0,
	.param .u32 scan_block_sums_kernel_param_1
)
{
	.reg .pred 	%p<9>;
	.reg .b32 	%r<34>;
	.reg .b32 	%f<12>;
	.reg .b64 	%rd<5>;
	// demoted variable
	.shared .align 4 .b8 _ZZ22scan_block_sums_kernelE6shared[1024];
	ld.param.u64 	%rd2, [scan_block_sums_kernel_param_0];
	ld.param.u32 	%r12, [scan_block_sums_kernel_param_1];
	cvta.to.global.u64 	%rd3, %rd2;
	mov.u32 	%r1, %tid.x;
	setp.ge.u32 	%p1, %r1, %r12;
	mul.wide.u32 	%rd4, %r1, 4;
	add.s64 	%rd1, %rd3, %rd4;
	mov.f32 	%f11, 0f00000000;
	@%p1 bra 	$L__BB3_2;
	ld.global.f32 	%f11, [%rd1];
$L__BB3_2:
	shl.b32 	%r13, %r1, 2;
	mov.u32 	%r14, _ZZ22scan_block_sums_kernelE6shared;
	add.s32 	%r2, %r14, %r13;
	st.shared.f32 	[%r2], %f11;
	bar.sync 	0;
	mov.u32 	%r3, %ntid.x;
	setp.lt.u32 	%p2, %r3, 2;
	@%p2 bra 	$L__BB3_7;
	shl.b32 	%r16, %r1, 1;
	add.s32 	%r4, %r16, 2;
	mov.b32 	%r32, 1;
$L__BB3_4:
	mul.lo.s32 	%r7, %r4, %r32;
	add.s32 	%r17, %r7, -1;
	setp.ge.u32 	%p3, %r17, %r3;
	@%p3 bra 	$L__BB3_6;
	sub.s32 	%r18, %r7, %r32;
	shl.b32 	%r19, %r18, 2;
	add.s32 	%r21, %r14, %r19;
	ld.shared.f32 	%f4, [%r21+-4];
	shl.b32 	%r22, %r32, 2;
	add.s32 	%r23, %r21, %r22;
	ld.shared.f32 	%f5, [%r23+-4];
	add.f32 	%f6, %f4, %f5;
	st.shared.f32 	[%r23+-4], %f6;
$L__BB3_6:
	bar.sync 	0;
	shl.b32 	%r32, %r32, 1;
	setp.lt.u32 	%p4, %r32, %r3;
	@%p4 bra 	$L__BB3_4;
$L__BB3_7:
	setp.lt.u32 	%p5, %r3, 2;
	@%p5 bra 	$L__BB3_12;
	shl.b32 	%r24, %r1, 1;
	add.s32 	%r5, %r24, 2;
	mov.u32 	%r33, %r3;
$L__BB3_9:
	shr.u32 	%r10, %r33, 1;
	mul.lo.s32 	%r11, %r5, %r10;
	add.s32 	%r25, %r11, %r10;
	add.s32 	%r26, %r25, -1;
	setp.ge.u32 	%p6, %r26, %r3;
	@%p6 bra 	$L__BB3_11;
	shl.b32 	%r27, %r11, 2;
	add.s32 	%r29, %r14, %r27;
	ld.shared.f32 	%f7, [%r29+-4];
	shl.b32 	%r30, %r10, 2;
	add.s32 	%r31, %r29, %r30;
	ld.shared.f32 	%f8, [%r31+-4];
	add.f32 	%f9, %f7, %f8;
	st.shared.f32 	[%r31+-4], %f9;
$L__BB3_11:
	bar.sync 	0;
	setp.gt.u32 	%p7, %r33, 3;
	mov.u32 	%r33, %r10;
	@%p7 bra 	$L__BB3_9;
$L__BB3_12:
	setp.ge.u32 	%p8, %r1, %r12;
	@%p8 bra 	$L__BB3_14;
	ld.shared.f32 	%f10, [%r2];
	st.global.f32 	[%rd1], %f10;
$L__BB3_14:
	ret;

}
	// .globl	scan_add_block_sums_kernel
.visible .entry scan_add_block_sums_kernel(
	.param .u64 .ptr .align 1 scan_add_block_sums_kernel_param_0,
	.param .u64 .ptr .align 1 scan_add_block_sums_kernel_param_1,
	.param .u64 scan_add_block_sums_kernel_param_2
)
{
	.reg .pred 	%p<3>;
	.reg .b32 	%r<5>;
	.reg .b32 	%f<4>;
	.reg .b64 	%rd<13>;

	ld.param.u64 	%rd2, [scan_add_block_sums_kernel_param_0];
	ld.param.u64 	%rd3, [scan_add_block_sums_kernel_param_1];
	ld.param.u64 	%rd4, [scan_add_block_sums_kernel_param_2];
	mov.u32 	%r1, %ctaid.x;
	setp.eq.s32 	%p1, %r1, 0;
	@%p1 bra 	$L__BB4_3;
	mov.u32 	%r2, %ntid.x;
	mul.wide.u32 	%rd5, %r1, %r2;
	mov.u32 	%r3, %tid.x;
	cvt.u64.u32 	%rd6, %r3;
	add.s64 	%rd1, %rd5, %rd6;
	setp.ge.u64 	%p2, %rd1, %rd4;
	@%p2 bra 	$L__BB4_3;
	add.s32 	%r4, %r1, -1;
	cvta.to.global.u64 	%rd7, %rd3;
	mul.wide.u32 	%rd8, %r4, 4;
	add.s64 	%rd9, %rd7, %rd8;
	ld.global.nc.f32 	%f1, [%rd9];
	cvta.to.global.u64 	%rd10, %rd2;
	shl.b64 	%rd11, %rd1, 2;
	add.s64 	%rd12, %rd10, %rd11;
	ld.global.f32 	%f2, [%rd12];
	add.f32 	%f3, %f1, %f2;
	st.global.f32 	[%rd12], %f3;
$L__BB4_3:
	ret;

}
	// .globl	cumsum_inclusive_float_kernel
.visible .entry cumsum_inclusive_float_kernel(
	.param .u64 .ptr .align 1 cumsum_inclusive_float_kernel_param_0,
	.param .u64 .ptr .align 1 cumsum_inclusive_float_kernel_param_1,
	.param .u64 cumsum_inclusive_float_kernel_param_2
)
{
	.reg .pred 	%p<23>;
	.reg .b32 	%r<20>;
	.reg .b32 	%f<66>;
	.reg .b64 	%rd<14>;
	// demoted variable
	.shared .align 4 .b8 _ZZ29cumsum_inclusive_float_kernelE6shared[2048];
	ld.param.u64 	%rd5, [cumsum_inclusive_float_kernel_param_0];
	ld.param.u64 	%rd7, [cumsum_inclusive_float_kernel_param_1];
	ld.param.u64 	%rd6, [cumsum_inclusive_float_kernel_param_2];
	cvta.to.global.u64 	%rd8, %rd7;
	mov.u32 	%r13, %ctaid.x;
	mul.wide.u32 	%rd9, %r13, 512;
	mov.u32 	%r1, %tid.x;
	cvt.u64.u32 	%rd10, %r1;
	add.s64 	%rd1, %rd9, %rd10;
	add.s64 	%rd2, %rd1, 256;
	setp.ge.u64 	%p1, %rd1, %rd6;
	shl.b64 	%rd11, %rd1, 2;
	add.s64 	%rd3, %rd8, %rd11;
	mov.f32 	%f64, 0f00000000;
	@%p1 bra 	$L__BB5_2;
	ld.global.nc.f32 	%f64, [%rd3];
$L__BB5_2:
	shl.b32 	%r14, %r1, 2;
	mov.u32 	%r15, _ZZ29cumsum_inclusive_float_kernelE6shared;
	add.s32 	%r2, %r15, %r14;
	st.shared.f32 	[%r2], %f64;
	setp.ge.u64 	%p2, %rd2, %rd6;
	mov.f32 	%f65, 0f00000000;
	@%p2 bra 	$L__BB5_4;
	ld.global.nc.f32 	%f65, [%rd3+1024];
$L__BB5_4:
	st.shared.f32 	[%r2+1024], %f65;
	bar.sync 	0;
	shl.b32 	%r16, %r1, 1;
	or.b32  	%r3, %r16, 1;
	bar.sync 	0;
	setp.gt.u32 	%p3, %r1, 255;
	add.s32 	%r4, %r2, %r14;
	@%p3 bra 	$L__BB5_6;
	ld.shared.f32 	%f7, [%r4];
	ld.shared.f32 	%f8, [%r4+4];
	add.f32 	%f9, %f7, %f8;
	st.shared.f32 	[%r4+4], %f9;
$L__BB5_6:
	bar.sync 	0;
	setp.gt.u32 	%p4, %r1, 127;
	shl.b32 	%r5, %r3, 3;
	add.s32 	%r6, %r15, %r5;
	@%p4 bra 	$L__BB5_8;
	ld.shared.f32 	%f10, [%r6+-4];
	ld.shared.f32 	%f11, [%r6+4];
	add.f32 	%f12, %f10, %f11;
	st.shared.f32 	[%r6+4], %f12;
$L__BB5_8:
	bar.sync 	0;
	setp.gt.u32 	%p5, %r1, 63;
	add.s32 	%r7, %r6, %r5;
	@%p5 bra 	$L__BB5_10;
	ld.shared.f32 	%f13, [%r7+-4];
	ld.shared.f32 	%f14, [%r7+12];
	add.f32 	%f15, %f13, %f14;
	st.shared.f32 	[%r7+12], %f15;
$L__BB5_10:
	bar.sync 	0;
	setp.gt.u32 	%p6, %r1, 31;
	mad.lo.s32 	%r8, %r3, 24, %r6;
	@%p6 bra 	$L__BB5_12;
	ld.shared.f32 	%f16, [%r8+-4];
	ld.shared.f32 	%f17, [%r8+28];
	add.f32 	%f18, %f16, %f17;
	st.shared.f32 	[%r8+28], %f18;
$L__BB5_12:
	bar.sync 	0;
	setp.gt.u32 	%p7, %r1, 15;
	mad.lo.s32 	%r9, %r3, 56, %r6;
	@%p7 bra 	$L__BB5_14;
	ld.shared.f32 	%f19, [%r9+-4];
	ld.shared.f32 	%f20, [%r9+60];
	add.f32 	%f21, %f19, %f20;
	st.shared.f32 	[%r9+60], %f21;
$L__BB5_14:
	bar.sync 	0;
	setp.gt.u32 	%p8, %r1, 7;
	mad.lo.s32 	%r10, %r3, 120, %r6;
	@%p8 bra 	$L__BB5_16;
	ld.shared.f32 	%f22, [%r10+-4];
	ld.shared.f32 	%f23, [%r10+124];
	add.f32 	%f24, %f22, %f23;
	st.shared.f32 	[%r10+124], %f24;
$L__BB5_16:
	bar.sync 	0;
	setp.gt.u32 	%p9, %r1, 3;
	mad.lo.s32 	%r11, %r3, 248, %r6;
	@%p9 bra 	$L__BB5_18;
	ld.shared.f32 	%f25, [%r11+-4];
	ld.shared.f32 	%f26, [%r11+252];
	add.f32 	%f27, %f25, %f26;
	st.shared.f32 	[%r11+252], %f27;
$L__BB5_18:
	bar.sync 	0;
	setp.gt.u32 	%p10, %r1, 1;
	mad.lo.s32 	%r12, %r3, 504, %r6;
	@%p10 bra 	$L__BB5_20;
	ld.shared.f32 	%f28, [%r12+-4];
	ld.shared.f32 	%f29, [%r12+508];
	add.f32 	%f30, %f28, %f29;
	st.shared.f32 	[%r12+508], %f30;
$L__BB5_20:
	bar.sync 	0;
	setp.ne.s32 	%p11, %r1, 0;
	@%p11 bra 	$L__BB5_22;
	mov.b32 	%r19, 0;
	st.shared.u32 	[_ZZ29cumsum_inclusive_float_kernelE6shared+2044], %r19;
$L__BB5_22:
	setp.ne.s32 	%p12, %r1, 0;
	bar.sync 	0;
	@%p12 bra 	$L__BB5_24;
	ld.shared.f32 	%f31, [_ZZ29cumsum_inclusive_float_kernelE6shared+1020];
	ld.shared.f32 	%f32, [_ZZ29cumsum_inclusive_float_kernelE6shared+2044];
	st.shared.f32 	[_ZZ29cumsum_inclusive_float_kernelE6shared+1020], %f32;
	add.f32 	%f33, %f31, %f32;
	st.shared.f32 	[_ZZ29cumsum_inclusive_float_kernelE6shared+2044], %f33;
$L__BB5_24:
	setp.gt.u32 	%p13, %r1, 1;
	bar.sync 	0;
	@%p13 bra 	$L__BB5_26;
	ld.shared.f32 	%f34, [%r12+-4];
	ld.shared.f32 	%f35, [%r12+508];
	st.shared.f32 	[%r12+-4], %f35;
	add.f32 	%f36, %f34, %f35;
	st.shared.f32 	[%r12+508], %f36;
$L__BB5_26:
	setp.gt.u32 	%p14, %r1, 3;
	bar.sync 	0;
	@%p14 bra 	$L__BB5_28;
	ld.shared.f32 	%f37, [%r11+-4];
	ld.shared.f32 	%f38, [%r11+252];
	st.shared.f32 	[%r11+-4], %f38;
	add.f32 	%f39, %f37, %f38;
	st.shared.f32 	[%r11+252], %f39;
$L__BB5_28:
	setp.gt.u32 	%p15, %r1, 7;
	bar.sync 	0;
	@%p15 bra 	$L__BB5_30;
	ld.shared.f32 	%f40, [%r10+-4];
	ld.shared.f32 	%f41, [%r10+124];
	st.shared.f32 	[%r10+-4], %f41;
	add.f32 	%f42, %f40, %f41;
	st.shared.f32 	[%r10+124], %f42;
$L__BB5_30:
	setp.gt.u32 	%p16, %r1, 15;
	bar.sync 	0;
	@%p16 bra 	$L__BB5_32;
	ld.shared.f32 	%f43, [%r9+-4];
	ld.shared.f32 	%f44, [%r9+60];
	st.shared.f32 	[%r9+-4], %f44;
	add.f32 	%f45, %f43, %f44;
	st.shared.f32 	[%r9+60], %f45;
$L__BB5_32:
	setp.gt.u32 	%p17, %r1, 31;
	bar.sync 	0;
	@%p17 bra 	$L__BB5_34;
	ld.shared.f32 	%f46, [%r8+-4];
	ld.shared.f32 	%f47, [%r8+28];
	st.shared.f32 	[%r8+-4], %f47;
	add.f32 	%f48, %f46, %f47;
	st.shared.f32 	[%r8+28], %f48;
$L__BB5_34:
	setp.gt.u32 	%p18, %r1, 63;
	bar.sync 	0;
	@%p18 bra 	$L__BB5_36;
	ld.shared.f32 	%f49, [%r7+-4];
	ld.shared.f32 	%f50, [%r7+12];
	st.shared.f32 	[%r7+-4], %f50;
	add.f32 	%f51, %f49, %f50;
	st.shared.f32 	[%r7+12], %f51;
$L__BB5_36:
	setp.gt.u32 	%p19, %r1, 127;
	bar.sync 	0;
	@%p19 bra 	$L__BB5_38;
	ld.shared.f32 	%f52, [%r6+-4];
	ld.shared.f32 	%f53, [%r6+4];
	st.shared.f32 	[%r6+-4], %f53;
	add.f32 	%f54, %f52, %f53;
	st.shared.f32 	[%r6+4], %f54;
$L__BB5_38:
	setp.gt.u32 	%p20, %r1, 255;
	bar.sync 	0;
	@%p20 bra 	$L__BB5_40;
	ld.shared.f32 	%f55, [%r4];
	ld.shared.f32 	%f56, [%r4+4];
	st.shared.f32 	[%r4], %f56;
	add.f32 	%f57, %f55, %f56;
	st.shared.f32 	[%r4+4], %f57;
$L__BB5_40:
	setp.ge.u64 	%p21, %rd1, %rd6;
	bar.sync 	0;
	cvta.to.global.u64 	%rd12, %rd5;
	add.s64 	%rd4, %rd12, %rd11;
	@%p21 bra 	$L__BB5_42;
	ld.shared.f32 	%f58, [%r2];
	ld.global.nc.f32 	%f59, [%rd3];
	add.f32 	%f60, %f58, %f59;
	st.global.f32 	[%rd4], %f60;
$L__BB5_42:
	setp.ge.u64 	%p22, %rd2, %rd6;
	@%p22 bra 	$L__BB5_44;
	ld.shared.f32 	%f61, [%r2+1024];
	ld.global.nc.f32 	%f62, [%rd3+1024];
	add.f32 	%f63, %f61, %f62;
	st.global.f32 	[%rd4+1024], %f63;
$L__BB5_44:
	ret;

}
	// .globl	cumprod_inclusive_float_kernel
.visible .entry cumprod_inclusive_float_kernel(
	.param .u64 .ptr .align 1 cumprod_inclusive_float_kernel_param_0,
	.param .u64 .ptr .align 1 cumprod_inclusive_float_kernel_param_1,
	.param .u64 cumprod_inclusive_float_kernel_param_2
)
{
	.reg .pred 	%p<6>;
	.reg .b32 	%r<15>;
	.reg .b32 	%f<12>;
	.reg .b64 	%rd<13>;
	// demoted variable
	.shared .align 4 .b8 _ZZ30cumprod_inclusive_float_kernelE6shared[1024];
	ld.param.u64 	%rd2, [cumprod_inclusive_float_kernel_param_0];
	ld.param.u64 	%rd3, [cumprod_inclusive_float_kernel_param_1];
	ld.param.u64 	%rd4, [cumprod_inclusive_float_kernel_param_2];
	mov.u32 	%r6, %ctaid.x;
	mov.u32 	%r1, %ntid.x;
	mul.wide.u32 	%rd5, %r6, %r1;
	mov.u32 	%r2, %tid.x;
	cvt.u64.u32 	%rd6, %r2;
	add.s64 	%rd1, %rd5, %rd6;
	setp.ge.u64 	%p1, %rd1, %rd4;
	mov.f32 	%f10, 0f3F800000;
	@%p1 bra 	$L__BB6_2;
	cvta.to.global.u64 	%rd7, %rd3;
	shl.b64 	%rd8, %rd1, 2;
	add.s64 	%rd9, %rd7, %rd8;
	ld.global.nc.f32 	%f10, [%rd9];
$L__BB6_2:
	shl.b32 	%r7, %r2, 2;
	mov.u32 	%r8, _ZZ30cumprod_inclusive_float_kernelE6shared;
	add.s32 	%r3, %r8, %r7;
	st.shared.f32 	[%r3], %f10;
	bar.sync 	0;
	setp.lt.u32 	%p2, %r1, 2;
	@%p2 bra 	$L__BB6_7;
	mov.b32 	%r14, 1;
$L__BB6_4:
	setp.lt.u32 	%p3, %r2, %r14;
	mov.f32 	%f11, 0f3F800000;
	@%p3 bra 	$L__BB6_6;
	sub.s32 	%r10, %r2, %r14;
	shl.b32 	%r11, %r10, 2;
	add.s32 	%r13, %r8, %r11;
	ld.shared.f32 	%f11, [%r13];
$L__BB6_6:
	bar.sync 	0;
	ld.shared.f32 	%f7, [%r3];
	mul.f32 	%f8, %f11, %f7;
	st.shared.f32 	[%r3], %f8;
	bar.sync 	0;
	shl.b32 	%r14, %r14, 1;
	setp.lt.u32 	%p4, %r14, %r1;
	@%p4 bra 	$L__BB6_4;
$L__BB6_7:
	setp.ge.u64 	%p5, %rd1, %rd4;
	@%p5 bra 	$L__BB6_9;
	ld.shared.f32 	%f9, [%r3];
	cvta.to.global.u64 	%rd10, %rd2;
	shl.b64 	%rd11, %rd1, 2;
	add.s64 	%rd12, %rd10, %rd11;
	st.global.f32 	[%rd12], %f9;
$L__BB6_9:
	ret;

}
	// .globl	cummax_inclusive_float_kernel
.visible .entry cummax_inclusive_float_kernel(
	.param .u64 .ptr .align 1 cummax_inclusive_float_kernel_param_0,
	.param .u64 .ptr .align 1 cummax_inclusive_float_kernel_param_1,
	.param .u64 cummax_inclusive_float_kernel_param_2
)
{
	.reg .pred 	%p<6>;
	.reg .b32 	%r<15>;
	.reg .b32 	%f<12>;
	.reg .b64 	%rd<13>;
	// demoted variable
	.shared .align 4 .b8 _ZZ29cummax_inclusive_float_kernelE6shared[1024];
	ld.param.u64 	%rd2, [cummax_inclusive_float_kernel_param_0];
	ld.param.u64 	%rd3, [cummax_inclusive_float_kernel_param_1];
	ld.param.u64 	%rd4, [cummax_inclusive_float_kernel_param_2];
	mov.u32 	%r6, %ctaid.x;
	mov.u32 	%r1, %ntid.x;
	mul.wide.u32 	%rd5, %r6, %r1;
	mov.u32 	%r2, %tid.x;
	cvt.u64.u32 	%rd6, %r2;
	add.s64 	%rd1, %rd5, %rd6;
	setp.ge.u64 	%p1, %rd1, %rd4;
	mov.f32 	%f10, 0fFF7FFFFF;
	@%p1 bra 	$L__BB7_2;
	cvta.to.global.u64 	%rd7, %rd3;
	shl.b64 	%rd8, %rd1, 2;
	add.s64 	%rd9, %rd7, %rd8;
	ld.global.nc.f32 	%f10, [%rd9];
$L__BB7_2:
	shl.b32 	%r7, %r2, 2;
	mov.u32 	%r8, _ZZ29cummax_inclusive_float_kernelE6shared;
	add.s32 	%r3, %r8, %r7;
	st.shared.f32 	[%r3], %f10;
	bar.sync 	0;
	setp.lt.u32 	%p2, %r1, 2;
	@%p2 bra 	$L__BB7_7;
	mov.b32 	%r14, 1;
$L__BB7_4:
	setp.lt.u32 	%p3, %r2, %r14;
	mov.f32 	%f11, 0fFF7FFFFF;
	@%p3 bra 	$L__BB7_6;
	sub.s32 	%r10, %r2, %r14;
	shl.b32 	%r11, %r10, 2;
	add.s32 	%r13, %r8, %r11;
	ld.shared.f32 	%f11, [%r13];
$L__BB7_6:
	bar.sync 	0;
	ld.shared.f32 	%f7, [%r3];
	max.f32 	%f8, %f7, %f11;
	st.shared.f32 	[%r3], %f8;
	bar.sync 	0;
	shl.b32 	%r14, %r14, 1;
	setp.lt.u32 	%p4, %r14, %r1;
	@%p4 bra 	$L__BB7_4;
$L__BB7_7:
	setp.ge.u64 	%p5, %rd1, %rd4;
	@%p5 bra 	$L__BB7_9;
	ld.shared.f32 	%f9, [%r3];
	cvta.to.global.u64 	%rd10, %rd2;
	shl.b64 	%rd11, %rd1, 2;
	add.s64 	%rd12, %rd10, %rd11;
	st.global.f32 	[%rd12], %f9;
$L__BB7_9:
	ret;

}
	// .globl	cummin_inclusive_float_kernel
.visible .entry cummin_inclusive_float_kernel(
	.param .u64 .ptr .align 1 cummin_inclusive_float_kernel_param_0,
	.param .u64 .ptr .align 1 cummin_inclusive_float_kernel_param_1,
	.param .u64 cummin_inclusive_float_kernel_param_2
)
{
	.reg .pred 	%p<6>;
	.reg .b32 	%r<15>;
	.reg .b32 	%f<12>;
	.reg .b64 	%rd<13>;
	// demoted variable
	.shared .align 4 .b8 _ZZ29cummin_inclusive_float_kernelE6shared[1024];
	ld.param.u64 	%rd2, [cummin_inclusive_float_kernel_param_0];
	ld.param.u64 	%rd3, [cummin_inclusive_float_kernel_param_1];
	ld.param.u64 	%rd4, [cummin_inclusive_float_kernel_param_2];
	mov.u32 	%r6, %ctaid.x;
	mov.u32 	%r1, %ntid.x;
	mul.wide.u32 	%rd5, %r6, %r1;
	mov.u32 	%r2, %tid.x;
	cvt.u64.u32 	%rd6, %r2;
	add.s64 	%rd1, %rd5, %rd6;
	setp.ge.u64 	%p1, %rd1, %rd4;
	mov.f32 	%f10, 0f7F7FFFFF;
	@%p1 bra 	$L__BB8_2;
	cvta.to.global.u64 	%rd7, %rd3;
	shl.b64 	%rd8, %rd1, 2;
	add.s64 	%rd9, %rd7, %rd8;
	ld.global.nc.f32 	%f10, [%rd9];
$L__BB8_2:
	shl.b32 	%r7, %r2, 2;
	mov.u32 	%r8, _ZZ29cummin_inclusive_float_kernelE6shared;
	add.s32 	%r3, %r8, %r7;
	st.shared.f32 	[%r3], %f10;
	bar.sync 	0;
	setp.lt.u32 	%p2, %r1, 2;
	@%p2 bra 	$L__BB8_7;
	mov.b32 	%r14, 1;
$L__BB8_4:
	setp.lt.u32 	%p3, %r2, %r14;
	mov.f32 	%f11, 0f7F7FFFFF;
	@%p3 bra 	$L__BB8_6;
	sub.s32 	%r10, %r2, %r14;
	shl.b32 	%r11, %r10, 2;
	add.s32 	%r13, %r8, %r11;
	ld.shared.f32 	%f11, [%r13];
$L__BB8_6:
	bar.sync 	0;
	ld.shared.f32 	%f7, [%r3];
	min.f32 	%f8, %f7, %f11;
	st.shared.f32 	[%r3], %f8;
	bar.sync 	0;
	shl.b32 	%r14, %r14, 1;
	setp.lt.u32 	%p4, %r14, %r1;
	@%p4 bra 	$L__BB8_4;
$L__BB8_7:
	setp.ge.u64 	%p5, %rd1, %rd4;
	@%p5 bra 	$L__BB8_9;
	ld.shared.f32 	%f9, [%r3];
	cvta.to.global.u64 	%rd10, %rd2;
	shl.b64 	%rd11, %rd1, 2;
	add.s64 	%rd12, %rd10, %rd11;
	st.global.f32 	[%rd12], %f9;
$L__BB8_9:
	ret;

}
	// .globl	cumsum_axis_last_float_kernel
.visible .entry cumsum_axis_last_float_kernel(
	.param .u64 .ptr .align 1 cumsum_axis_last_float_kernel_param_0,
	.param .u64 .ptr .align 1 cumsum_axis_last_float_kernel_param_1,
	.param .u64 cumsum_axis_last_float_kernel_param_2,
	.param .u64 cumsum_axis_last_float_kernel_param_3
)
{
	.reg .pred 	%p<11>;
	.reg .b32 	%r<2>;
	.reg .b32 	%f<71>;
	.reg .b64 	%rd<56>;

	ld.param.u64 	%rd31, [cumsum_axis_last_float_kernel_param_0];
	ld.param.u64 	%rd32, [cumsum_axis_last_float_kernel_param_1];
	ld.param.u64 	%rd33, [cumsum_axis_last_float_kernel_param_2];
	ld.param.u64 	%rd30, [cumsum_axis_last_float_kernel_param_3];
	cvta.to.global.u64 	%rd1, %rd31;
	cvta.to.global.u64 	%rd2, %rd32;
	mov.u32 	%r1, %ctaid.x;
	cvt.u64.u32 	%rd3, %r1;
	setp.le.u64 	%p1, %rd33, %rd3;
	@%p1 bra 	$L__BB9_14;
	mul.lo.s64 	%rd4, %rd30, %rd3;
	setp.eq.s64 	%p2, %rd30, 0;
	@%p2 bra 	$L__BB9_14;
	and.b64  	%rd5, %rd30, 15;
	setp.lt.u64 	%p3, %rd30, 16;
	mov.f32 	%f67, 0f00000000;
	mov.b64 	%rd51, 0;
	@%p3 bra 	$L__BB9_5;
	and.b64  	%rd51, %rd30, -16;
	shl.b64 	%rd35, %rd4, 2;
	add.s64 	%rd36, %rd35, 32;
	add.s64 	%rd48, %rd2, %rd36;
	add.s64 	%rd47, %rd1, %rd36;
	mov.f32 	%f67, 0f00000000;
	mov.u64 	%rd49, %rd51;
$L__BB9_4:
	.pragma "nounroll";
	ld.global.nc.f32 	%f12, [%rd48+-32];
	add.f32 	%f13, %f67, %f12;
	st.global.f32 	[%rd47+-32], %f13;
	ld.global.nc.f32 	%f14, [%rd48+-28];
	add.f32 	%f15, %f13, %f14;
	st.global.f32 	[%rd47+-28], %f15;
	ld.global.nc.f32 	%f16, [%rd48+-24];
	add.f32 	%f17, %f15, %f16;
	st.global.f32 	[%rd47+-24], %f17;
	ld.global.nc.f32 	%f18, [%rd48+-20];
	add.f32 	%f19, %f17, %f18;
	st.global.f32 	[%rd47+-20], %f19;
	ld.global.nc.f32 	%f20, [%rd48+-16];
	add.f32 	%f21, %f19, %f20;
	st.global.f32 	[%rd47+-16], %f21;
	ld.global.nc.f32 	%f22, [%rd48+-12];
	add.f32 	%f23, %f21, %f22;
	st.global.f32 	[%rd47+-12], %f23;
	ld.global.nc.f32 	%f24, [%rd48+-8];
	add.f32 	%f25, %f23, %f24;
	st.global.f32 	[%rd47+-8], %f25;
	ld.global.nc.f32 	%f26, [%rd48+-4];
	add.f32 	%f27, %f25, %f26;
	st.global.f32 	[%rd47+-4], %f27;
	ld.global.nc.f32 	%f28, [%rd48];
	add.f32 	%f29, %f27, %f28;
	st.global.f32 	[%rd47], %f29;
	ld.global.nc.f32 	%f30, [%rd48+4];
	add.f32 	%f31, %f29, %f30;
	st.global.f32 	[%rd47+4], %f31;
	ld.global.nc.f32 	%f32, [%rd48+8];
	add.f32 	%f33, %f31, %f32;
	st.global.f32 	[%rd47+8], %f33;
	ld.global.nc.f32 	%f34, [%rd48+12];
	add.f32 	%f35, %f33, %f34;
	st.global.f32 	[%rd47+12], %f35;
	ld.global.nc.f32 	%f36, [%rd48+16];
	add.f32 	%f37, %f35, %f36;
	st.global.f32 	[%rd47+16], %f37;
	ld.global.nc.f32 	%f38, [%rd48+20];
	add.f32 	%f39, %f37, %f38;
	st.global.f32 	[%rd47+20], %f39;
	ld.global.nc.f32 	%f40, [%rd48+24];
	add.f32 	%f41, %f39, %f40;
	st.global.f32 	[%rd47+24], %f41;
	ld.global.nc.f32 	%f42, [%rd48+28];
	add.f32 	%f67, %f41, %f42;
	st.global.f32 	[%rd47+28], %f67;
	add.s64 	%rd49, %rd49, -16;
	add.s64 	%rd48, %rd48, 64;
	add.s64 	%rd47, %rd47, 64;
	setp.ne.s64 	%p4, %rd49, 0;
	@%p4 bra 	$L__BB9_4;
$L__BB9_5:
	setp.eq.s64 	%p5, %rd5, 0;
	@%p5 bra 	$L__BB9_14;
	and.b64  	%rd16, %rd30, 7;
	setp.lt.u64 	%p6, %rd5, 8;
	@%p6 bra 	$L__BB9_8;
	add.s64 	%rd37, %rd51, %rd4;
	shl.b64 	%rd38, %rd37, 2;
	add.s64 	%rd39, %rd2, %rd38;
	ld.global.nc.f32 	%f43, [%rd39];
	add.f32 	%f44, %f67, %f43;
	add.s64 	%rd40, %rd1, %rd38;
	st.global.f32 	[%rd40], %f44;
	ld.global.nc.f32 	%f45, [%rd39+4];
	add.f32 	%f46, %f44, %f45;
	st.global.f32 	[%rd40+4], %f46;
	ld.global.nc.f32 	%f47, [%rd39+8];
	add.f32 	%f48, %f46, %f47;
	st.global.f32 	[%rd40+8], %f48;
	ld.global.nc.f32 	%f49, [%rd39+12];
	add.f32 	%f50, %f48, %f49;
	st.global.f32 	[%rd40+12], %f50;
	ld.global.nc.f32 	%f51, [%rd39+16];
	add.f32 	%f52, %f50, %f51;
	st.global.f32 	[%rd40+16], %f52;
	ld.global.nc.f32 	%f53, [%rd39+20];
	add.f32 	%f54, %f52, %f53;
	st.global.f32 	[%rd40+20], %f54;
	ld.global.nc.f32 	%f55, [%rd39+24];
	add.f32 	%f56, %f54, %f55;
	st.global.f32 	[%rd40+24], %f56;
	ld.global.nc.f32 	%f57, [%rd39+28];
	add.f32 	%f67, %f56, %f57;
	st.global.f32 	[%rd40+28], %f67;
	add.s64 	%rd51, %rd51, 8;
$L__BB9_8:
	setp.eq.s64 	%p7, %rd16, 0;
	@%p7 bra 	$L__BB9_14;
	and.b64  	%rd53, %rd30, 3;
	setp.lt.u64 	%p8, %rd16, 4;
	@%p8 bra 	$L__BB9_11;
	add.s64 	%rd41, %rd51, %rd4;
	shl.b64 	%rd42, %rd41, 2;
	add.s64 	%rd43, %rd2, %rd42;
	ld.global.nc.f32 	%f58, [%rd43];
	add.f32 	%f59, %f67, %f58;
	add.s64 	%rd44, %rd1, %rd42;
	st.global.f32 	[%rd44], %f59;
	ld.global.nc.f32 	%f60, [%rd43+4];
	add.f32 	%f61, %f59, %f60;
	st.global.f32 	[%rd44+4], %f61;
	ld.global.nc.f32 	%f62, [%rd43+8];
	add.f32 	%f63, %f61, %f62;
	st.global.f32 	[%rd44+8], %f63;
	ld.global.nc.f32 	%f64, [%rd43+12];
	add.f32 	%f67, %f63, %f64;
	st.global.f32 	[%rd44+12], %f67;
	add.s64 	%rd51, %rd51, 4;
$L__BB9_11:
	setp.eq.s64 	%p9, %rd53, 0;
	@%p9 bra 	$L__BB9_14;
	add.s64 	%rd45, %rd51, %rd4;
	shl.b64 	%rd46, %rd45, 2;
	add.s64 	%rd55, %rd1, %rd46;
	add.s64 	%rd54, %rd2, %rd46;
$L__BB9_13:
	.pragma "nounroll";
	ld.global.nc.f32 	%f65, [%rd54];
	add.f32 	%f67, %f67, %f65;
	st.global.f32 	[%rd55], %f67;
	add.s64 	%rd55, %rd55, 4;
	add.s64 	%rd54, %rd54, 4;
	add.s64 	%rd53, %rd53, -1;
	setp.ne.s64 	%p10, %rd53, 0;
	@%p10 bra 	$L__BB9_13;
$L__BB9_14:
	ret;

}
	// .globl	cumsum_axis_last_parallel_float_kernel
.visible .entry cumsum_axis_last_parallel_float_kernel(
	.param .u64 .ptr .align 1 cumsum_axis_last_parallel_float_kernel_param_0,
	.param .u64 .ptr .align 1 cumsum_axis_last_parallel_float_kernel_param_1,
	.param .u64 cumsum_axis_last_parallel_float_kernel_param_2,
	.param .u64 cumsum_axis_last_parallel_float_kernel_param_3
)
{
	.reg .pred 	%p<12>;
	.reg .b32 	%r<27>;
	.reg .b32 	%f<9>;
	.reg .b64 	%rd<25>;

	ld.param.u64 	%rd12, [cumsum_axis_last_parallel_float_kernel_param_0];
	ld.param.u64 	%rd13, [cumsum_axis_last_parallel_float_kernel_param_1];
	ld.param.u64 	%rd15, [cumsum_axis_last_parallel_float_kernel_param_2];
	ld.param.u64 	%rd14, [cumsum_axis_last_parallel_float_kernel_param_3];
	mov.u32 	%r4, %ctaid.x;
	cvt.u64.u32 	%rd1, %r4;
	setp.le.u64 	%p1, %rd15, %rd1;
	@%p1 bra 	$L__BB10_14;
	mul.lo.s64 	%rd2, %rd14, %rd1;
	mov.u32 	%r5, %tid.x;
	cvt.u64.u32 	%rd24, %r5;
	setp.le.u64 	%p2, %rd14, %rd24;
	@%p2 bra 	$L__BB10_4;
	mov.u32 	%r6, %ntid.x;
	cvt.u64.u32 	%rd4, %r6;
	cvta.to.global.u64 	%rd5, %rd13;
	mov.u32 	%r9, shared;
	mov.u64 	%rd23, %rd24;
$L__BB10_3:
	add.s64 	%rd16, %rd23, %rd2;
	shl.b64 	%rd17, %rd16, 2;
	add.s64 	%rd18, %rd5, %rd17;
	ld.global.nc.f32 	%f3, [%rd18];
	cvt.u32.u64 	%r7, %rd23;
	shl.b32 	%r8, %r7, 2;
	add.s32 	%r10, %r9, %r8;
	st.shared.f32 	[%r10], %f3;
	add.s64 	%rd23, %rd23, %rd4;
	setp.lt.u64 	%p3, %rd23, %rd14;
	@%p3 bra 	$L__BB10_3;
$L__BB10_4:
	bar.sync 	0;
	setp.lt.u64 	%p4, %rd14, 2;
	@%p4 bra 	$L__BB10_11;
	cvt.u32.u64 	%r12, %rd24;
	shl.b32 	%r13, %r12, 2;
	mov.u32 	%r14, shared;
	add.s32 	%r1, %r14, %r13;
	mov.b32 	%r26, 1;
$L__BB10_6:
	setp.le.u64 	%p5, %rd14, %rd24;
	setp.lt.u32 	%p6, %r12, %r26;
	mov.f32 	%f8, 0f00000000;
	or.pred  	%p7, %p6, %p5;
	@%p7 bra 	$L__BB10_8;
	sub.s32 	%r17, %r12, %r26;
	shl.b32 	%r18, %r17, 2;
	add.s32 	%r20, %r14, %r18;
	ld.shared.f32 	%f8, [%r20];
$L__BB10_8:
	setp.le.u64 	%p8, %rd14, %rd24;
	bar.sync 	0;
	@%p8 bra 	$L__BB10_10;
	ld.shared.f32 	%f5, [%r1];
	add.f32 	%f6, %f8, %f5;
	st.shared.f32 	[%r1], %f6;
$L__BB10_10:
	bar.sync 	0;
	shl.b32 	%r26, %r26, 1;
	cvt.s64.s32 	%rd19, %r26;
	setp.gt.u64 	%p9, %rd14, %rd19;
	@%p9 bra 	$L__BB10_6;
$L__BB10_11:
	setp.le.u64 	%p10, %rd14, %rd24;
	@%p10 bra 	$L__BB10_14;
	mov.u32 	%r21, %ntid.x;
	cvt.u64.u32 	%rd8, %r21;
	cvta.to.global.u64 	%rd9, %rd12;
	mov.u32 	%r24, shared;
$L__BB10_13:
	cvt.u32.u64 	%r22, %rd24;
	shl.b32 	%r23, %r22, 2;
	add.s32 	%r25, %r24, %r23;
	ld.shared.f32 	%f7, [%r25];
	add.s64 	%rd20, %rd24, %rd2;
	shl.b64 	%rd21, %rd20, 2;
	add.s64 	%rd22, %rd9, %rd21;
	st.global.f32 	[%rd22], %f7;
	add.s64 	%rd24, %rd24, %rd8;
	setp.lt.u64 	%p11, %rd24, %rd14;
	@%p11 bra 	$L__BB10_13;
$L__BB10_14:
	ret;

}
	// .globl	cumsum_inclusive_int32_kernel
.visible .entry cumsum_inclusive_int32_kernel(
	.param .u64 .ptr .align 1 cumsum_inclusive_int32_kernel_param_0,
	.param .u64 .ptr .align 1 cumsum_inclusive_int32_kernel_param_1,
	.param .u64 cumsum_inclusive_int32_kernel_param_2
)
{
	.reg .pred 	%p<6>;
	.reg .b32 	%r<26>;
	.reg .b64 	%rd<13>;
	// demoted variable
	.shared .align 4 .b8 _ZZ29cumsum_inclusive_int32_kernelE6shared[1024];
	ld.param.u64 	%rd2, [cumsum_inclusive_int32_kernel_param_0];
	ld.param.u64 	%rd3, [cumsum_inclusive_int32_kernel_param_1];
	ld.param.u64 	%rd4, [cumsum_inclusive_int32_kernel_param_2];
	mov.u32 	%r11, %ctaid.x;
	mov.u32 	%r1, %ntid.x;
	mul.wide.u32 	%rd5, %r11, %r1;
	mov.u32 	%r2, %tid.x;
	cvt.u64.u32 	%rd6, %r2;
	add.s64 	%rd1, %rd5, %rd6;
	setp.ge.u64 	%p1, %rd1, %rd4;
	mov.b32 	%r23, 0;
	@%p1 bra 	$L__BB11_2;
	cvta.to.global.u64 	%rd7, %rd3;
	shl.b64 	%rd8, %rd1, 2;
	add.s64 	%rd9, %rd7, %rd8;
	ld.global.nc.u32 	%r23, [%rd9];
$L__BB11_2:
	shl.b32 	%r12, %r2, 2;
	mov.u32 	%r13, _ZZ29cumsum_inclusive_int32_kernelE6shared;
	add.s32 	%r5, %r13, %r12;
	st.shared.u32 	[%r5], %r23;
	bar.sync 	0;
	setp.lt.u32 	%p2, %r1, 2;
	@%p2 bra 	$L__BB11_7;
	mov.b32 	%r24, 1;
$L__BB11_4:
	setp.lt.u32 	%p3, %r2, %r24;
	mov.b32 	%r25, 0;
	@%p3 bra 	$L__BB11_6;
	sub.s32 	%r16, %r2, %r24;
	shl.b32 	%r17, %r16, 2;
	add.s32 	%r19, %r13, %r17;
	ld.shared.u32 	%r25, [%r19];
$L__BB11_6:
	bar.sync 	0;
	ld.shared.u32 	%r20, [%r5];
	add.s32 	%r21, %r20, %r25;
	st.shared.u32 	[%r5], %r21;
	bar.sync 	0;
	shl.b32 	%r24, %r24, 1;
	setp.lt.u32 	%p4, %r24, %r1;
	@%p4 bra 	$L__BB11_4;
$L__BB11_7:
	setp.ge.u64 	%p5, %rd1, %rd4;
	@%p5 bra 	$L__BB11_9;
	ld.shared.u32 	%r22, [%r5];
	cvta.to.global.u64 	%rd10, %rd2;
	shl.b64 	%rd11, %rd1, 2;
	add.s64 	%rd12, %rd10, %rd11;
	st.global.u32 	[%rd12], %r22;
$L__BB11_9:
	ret;

}
	// .globl	cumsum_exclusive_float_kernel
.visible .entry cumsum_exclusive_float_kernel(
	.param .u64 .ptr .align 1 cumsum_exclusive_float_kernel_param_0,
	.param .u64 .ptr .align 1 cumsum_exclusive_float_kernel_param_1,
	.param .u64 cumsum_exclusive_float_kernel_param_2
)
{
	.reg .pred 	%p<8>;
	.reg .b32 	%r<15>;
	.reg .b32 	%f<12>;
	.reg .b64 	%rd<13>;
	// demoted variable
	.shared .align 4 .b8 _ZZ29cumsum_exclusive_float_kernelE6shared[1024];
	ld.param.u64 	%rd2, [cumsum_exclusive_float_kernel_param_0];
	ld.param.u64 	%rd3, [cumsum_exclusive_float_kernel_param_1];
	ld.param.u64 	%rd4, [cumsum_exclusive_float_kernel_param_2];
	mov.u32 	%r6, %ctaid.x;
	mov.u32 	%r1, %ntid.x;
	mul.wide.u32 	%rd5, %r6, %r1;
	mov.u32 	%r2, %tid.x;
	cvt.u64.u32 	%rd6, %r2;
	add.s64 	%rd1, %rd5, %rd6;
	setp.eq.s64 	%p1, %rd1, 0;
	setp.ge.u64 	%p2, %rd1, %rd4;
	mov.f32 	%f10, 0f00000000;
	or.pred  	%p3, %p1, %p2;
	@%p3 bra 	$L__BB12_2;
	cvta.to.global.u64 	%rd7, %rd3;
	shl.b64 	%rd8, %rd1, 2;
	add.s64 	%rd9, %rd7, %rd8;
	ld.global.nc.f32 	%f10, [%rd9+-4];
$L__BB12_2:
	shl.b32 	%r7, %r2, 2;
	mov.u32 	%r8, _ZZ29cumsum_exclusive_float_kernelE6shared;
	add.s32 	%r3, %r8, %r7;
	st.shared.f32 	[%r3], %f10;
	bar.sync 	0;
	setp.lt.u32 	%p4, %r1, 2;
	@%p4 bra 	$L__BB12_7;
	mov.b32 	%r14, 1;
$L__BB12_4:
	setp.lt.u32 	%p5, %r2, %r14;
	mov.f32 	%f11, 0f00000000;
	@%p5 bra 	$L__BB12_6;
	sub.s32 	%r10, %r2, %r14;
	shl.b32 	%r11, %r10, 2;
	add.s32 	%r13, %r8, %r11;
	ld.shared.f32 	%f11, [%r13];
$L__BB12_6:
	bar.sync 	0;
	ld.shared.f32 	%f7, [%r3];
	add.f32 	%f8, %f11, %f7;
	st.shared.f32 	[%r3], %f8;
	bar.sync 	0;
	shl.b32 	%r14, %r14, 1;
	setp.lt.u32 	%p6, %r14, %r1;
	@%p6 bra 	$L__BB12_4;
$L__BB12_7:
	setp.ge.u64 	%p7, %rd1, %rd4;
	@%p7 bra 	$L__BB12_9;
	ld.shared.f32 	%f9, [%r3];
	cvta.to.global.u64 	%rd10, %rd2;
	shl.b64 	%rd11, %rd1, 2;
	add.s64 	%rd12, %rd10, %rd11;
	st.global.f32 	[%rd12], %f9;
$L__BB12_9:
	ret;

}


// ===== COMPILED SASS (sm_100) =====

	.target	sm_100

	.elftype	@"ET_EXEC"


//--------------------- .note.nv.tkinfo           --------------------------
	.section	.note.nv.tkinfo,"",@"SHT_NOTE"
	.sectionflags	@"SHF_NOTE_NV_TKINFO"
	.tkinfo
        /*0018*/ 	.word	0x00000002
        /*0030*/ 	.string	""
        /*0030*/ 	.string	"ptxas"
        /*0030*/ 	.string	"Cuda compilation tools, release 13.0, V13.0.88"
        /*0030*/ 	.string	"Build cuda_13.0.r13.0/compiler.36424714_0"
        /*0030*/ 	.string	"-arch sm_100 -m 64 "



//--------------------- .note.nv.cuinfo           --------------------------
	.section	.note.nv.cuinfo,"",@"SHT_NOTE"
	.sectionflags	@"SHF_NOTE_NV_CUINFO"
        /*0018*/ 	.short	0x0002
        /*001a*/ 	.short	0x0064
        /*001c*/ 	.short	0x0082
	.zero		2


//--------------------- .nv.info                  --------------------------
	.section	.nv.info,"",@"SHT_CUDA_INFO"
	.align	4


	//----- nvinfo : EIATTR_REGCOUNT
	.align		4
        /*0000*/ 	.byte	0x04, 0x2f
        /*0002*/ 	.short	(.L_1 - .L_0)
	.align		4
.L_0:
        /*0004*/ 	.word	index@(scan_inclusive_sum_float_single_kernel)
        /*0008*/ 	.word	0x0000000c


	//----- nvinfo : EIATTR_FRAME_SIZE
	.align		4
.L_1:
        /*000c*/ 	.byte	0x04, 0x11
        /*000e*/ 	.short	(.L_3 - .L_2)
	.align		4
.L_2:
        /*0010*/ 	.word	index@(scan_inclusive_sum_float_single_kernel)
        /*0014*/ 	.word	0x00000000


	//----- nvinfo : EIATTR_REGCOUNT
	.align		4
.L_3:
        /*0018*/ 	.byte	0x04, 0x2f
        /*001a*/ 	.short	(.L_5 - .L_4)
	.align		4
.L_4:
        /*001c*/ 	.word	index@(scan_exclusive_sum_float_single_kernel)
        /*0020*/ 	.word	0x0000000c


	//----- nvinfo : EIATTR_FRAME_SIZE
	.align		4
.L_5:
        /*0024*/ 	.byte	0x04, 0x11
        /*0026*/ 	.short	(.L_7 - .L_6)
	.align		4
.L_6:
        /*0028*/ 	.word	index@(scan_exclusive_sum_float_single_kernel)
        /*002c*/ 	.word	0x00000000


	//----- nvinfo : EIATTR_REGCOUNT
	.align		4
.L_7:
        /*0030*/ 	.byte	0x04, 0x2f
        /*0032*/ 	.short	(.L_9 - .L_8)
	.align		4
.L_8:
        /*0034*/ 	.word	index@(scan_inclusive_sum_float_phase1_kernel)
        /*0038*/ 	.word	0x00000010


	//----- nvinfo : EIATTR_FRAME_SIZE
	.align		4
.L_9:
        /*003c*/ 	.byte	0x04, 0x11
        /*003e*/ 	.short	(.L_11 - .L_10)
	.align		4
.L_10:
        /*0040*/ 	.word	index@(scan_inclusive_sum_float_phase1_kernel)
        /*0044*/ 	.word	0x00000000


	//----- nvinfo : EIATTR_REGCOUNT
	.align		4
.L_11:
        /*0048*/ 	.byte	0x04, 0x2f
        /*004a*/ 	.short	(.L_13 - .L_12)
	.align		4
.L_12:
        /*004c*/ 	.word	index@(scan_block_sums_kernel)
        /*0050*/ 	.word	0x0000000e


	//----- nvinfo : EIATTR_FRAME_SIZE
	.align		4
.L_13:
        /*0054*/ 	.byte	0x04, 0x11
        /*0056*/ 	.short	(.L_15 - .L_14)
	.align		4
.L_14:
        /*0058*/ 	.word	index@(scan_block_sums_kernel)
        /*005c*/ 	.word	0x00000000


	//----- nvinfo : EIATTR_REGCOUNT
	.align		4
.L_15:
        /*0060*/ 	.byte	0x04, 0x2f
        /*0062*/ 	.short	(.L_17 - .L_16)
	.align		4
.L_16:
        /*0064*/ 	.word	index@(scan_add_block_sums_kernel)
        /*0068*/ 	.word	0x0000000a


	//----- nvinfo : EIATTR_FRAME_SIZE
	.align		4
.L_17:
        /*006c*/ 	.byte	0x04, 0x11
        /*006e*/ 	.short	(.L_19 - .L_18)
	.align		4
.L_18:
        /*0070*/ 	.word	index@(scan_add_block_sums_kernel)
        /*0074*/ 	.word	0x00000000


	//----- nvinfo : EIATTR_REGCOUNT
	.align		4
.L_19:
        /*0078*/ 	.byte	0x04, 0x2f
        /*007a*/ 	.short	(.L_21 - .L_20)
	.align		4
.L_20:
        /*007c*/ 	.word	index@(cumsum_inclusive_float_kernel)
        /*0080*/ 	.word	0x0000001a


	//----- nvinfo : EIATTR_FRAME_SIZE
	.align		4
.L_21:
        /*0084*/ 	.byte	0x04, 0x11
        /*0086*/ 	.short	(.L_23 - .L_22)
	.align		4
.L_22:
        /*0088*/ 	.word	index@(cumsum_inclusive_float_kernel)
        /*008c*/ 	.word	0x00000000


	//----- nvinfo : EIATTR_REGCOUNT
	.align		4
.L_23:
        /*0090*/ 	.byte	0x04, 0x2f
        /*0092*/ 	.short	(.L_25 - .L_24)
	.align		4
.L_24:
        /*0094*/ 	.word	index@(cumprod_inclusive_float_kernel)
        /*0098*/ 	.word	0x0000000e


	//----- nvinfo : EIATTR_FRAME_SIZE
	.align		4
.L_25:
        /*009c*/ 	.byte	0x04, 0x11
        /*009e*/ 	.short	(.L_27 - .L_26)
	.align		4
.L_26:
        /*00a0*/ 	.word	index@(cumprod_inclusive_float_kernel)
        /*00a4*/ 	.word	0x00000000


	//----- nvinfo : EIATTR_REGCOUNT
	.align		4
.L_27:
        /*00a8*/ 	.byte	0x04, 0x2f
        /*00aa*/ 	.short	(.L_29 - .L_28)
	.align		4
.L_28:
        /*00ac*/ 	.word	index@(cummax_inclusive_float_kernel)
        /*00b0*/ 	.word	0x0000000e


	//----- nvinfo : EIATTR_FRAME_SIZE
	.align		4
.L_29:
        /*00b4*/ 	.byte	0x04, 0x11
        /*00b6*/ 	.short	(.L_31 - .L_30)
	.align		4
.L_30:
        /*00b8*/ 	.word	index@(cummax_inclusive_float_kernel)
        /*00bc*/ 	.word	0x00000000


	//----- nvinfo : EIATTR_REGCOUNT
	.align		4
.L_31:
        /*00c0*/ 	.byte	0x04, 0x2f
        /*00c2*/ 	.short	(.L_33 - .L_32)
	.align		4
.L_32:
        /*00c4*/ 	.word	index@(cummin_inclusive_float_kernel)
        /*00c8*/ 	.word	0x0000000e


	//----- nvinfo : EIATTR_FRAME_SIZE
	.align		4
.L_33:
        /*00cc*/ 	.byte	0x04, 0x11
        /*00ce*/ 	.short	(.L_35 - .L_34)
	.align		4
.L_34:
        /*00d0*/ 	.word	index@(cummin_inclusive_float_kernel)
        /*00d4*/ 	.word	0x00000000


	//----- nvinfo : EIATTR_REGCOUNT
	.align		4
.L_35:
        /*00d8*/ 	.byte	0x04, 0x2f
        /*00da*/ 	.short	(.L_37 - .L_36)
	.align		4
.L_36:
        /*00dc*/ 	.word	index@(cumsum_axis_last_float_kernel)
        /*00e0*/ 	.word	0x00000020


	//----- nvinfo : EIATTR_FRAME_SIZE
	.align		4
.L_37:
        /*00e4*/ 	.byte	0x04, 0x11
        /*00e6*/ 	.short	(.L_39 - .L_38)
	.align		4
.L_38:
        /*00e8*/ 	.word	index@(cumsum_axis_last_float_kernel)
        /*00ec*/ 	.word	0x00000000


	//----- nvinfo : EIATTR_REGCOUNT
	.align		4
.L_39:
        /*00f0*/ 	.byte	0x04, 0x2f
        /*00f2*/ 	.short	(.L_41 - .L_40)
	.align		4
.L_40:
        /*00f4*/ 	.word	index@(cumsum_axis_last_parallel_float_kernel)
        /*00f8*/ 	.word	0x0000000f


	//----- nvinfo : EIATTR_FRAME_SIZE
	.align		4
.L_41:
        /*00fc*/ 	.byte	0x04, 0x11
        /*00fe*/ 	.short	(.L_43 - .L_42)
	.align		4
.L_42:
        /*0100*/ 	.word	index@(cumsum_axis_last_parallel_float_kernel)
        /*0104*/ 	.word	0x00000000


	//----- nvinfo : EIATTR_REGCOUNT
	.align		4
.L_43:
        /*0108*/ 	.byte	0x04, 0x2f
        /*010a*/ 	.short	(.L_45 - .L_44)
	.align		4
.L_44:
        /*010c*/ 	.word	index@(cumsum_inclusive_int32_kernel)
        /*0110*/ 	.word	0x0000000e


	//----- nvinfo : EIATTR_FRAME_SIZE
	.align		4
.L_45:
        /*0114*/ 	.byte	0x04, 0x11
        /*0116*/ 	.short	(.L_47 - .L_46)
	.align		4
.L_46:
        /*0118*/ 	.word	index@(cumsum_inclusive_int32_kernel)
        /*011c*/ 	.word	0x00000000


	//----- nvinfo : EIATTR_REGCOUNT
	.align		4
.L_47:
        /*0120*/ 	.byte	0x04, 0x2f
        /*0122*/ 	.short	(.L_49 - .L_48)
	.align		4
.L_48:
        /*0124*/ 	.word	index@(cumsum_exclusive_float_kernel)
        /*0128*/ 	.word	0x0000000e


	//----- nvinfo : EIATTR_FRAME_SIZE
	.align		4
.L_49:
        /*012c*/ 	.byte	0x04, 0x11
        /*012e*/ 	.short	(.L_51 - .L_50)
	.align		4
.L_50:
        /*0130*/ 	.word	index@(cumsum_exclusive_float_kernel)
        /*0134*/ 	.word	0x00000000


	//----- nvinfo : EIATTR_MIN_STACK_SIZE
	.align		4
.L_51:
        /*0138*/ 	.byte	0x04, 0x12
        /*013a*/ 	.short	(.L_53 - .L_52)
	.align		4
.L_52:
        /*013c*/ 	.word	index@(cumsum_exclusive_float_kernel)
        /*0140*/ 	.word	0x00000000


	//----- nvinfo : EIATTR_MIN_STACK_SIZE
	.align		4
.L_53:
        /*0144*/ 	.byte	0x04, 0x12
        /*0146*/ 	.short	(.L_55 - .L_54)
	.align		4
.L_54:
        /*0148*/ 	.word	index@(cumsum_inclusive_int32_kernel)
        /*014c*/ 	.word	0x00000000


	//----- nvinfo : EIATTR_MIN_STACK_SIZE
	.align		4
.L_55:
        /*0150*/ 	.byte	0x04, 0x12
        /*0152*/ 	.short	(.L_57 - .L_56)
	.align		4
.L_56:
        /*0154*/ 	.word	index@(cumsum_axis_last_parallel_float_kernel)
        /*0158*/ 	.word	0x00000000


	//----- nvinfo : EIATTR_MIN_STACK_SIZE
	.align		4
.L_57:
        /*015c*/ 	.byte	0x04, 0x12
        /*015e*/ 	.short	(.L_59 - .L_58)
	.align		4
.L_58:
        /*0160*/ 	.word	index@(cumsum_axis_last_float_kernel)
        /*0164*/ 	.word	0x00000000


	//----- nvinfo : EIATTR_MIN_STACK_SIZE
	.align		4
.L_59:
        /*0168*/ 	.byte	0x04, 0x12
        /*016a*/ 	.short	(.L_61 - .L_60)
	.align		4
.L_60:
        /*016c*/ 	.word	index@(cummin_inclusive_float_kernel)
        /*0170*/ 	.word	0x00000000


	//----- nvinfo : EIATTR_MIN_STACK_SIZE
	.align		4
.L_61:
        /*0174*/ 	.byte	0x04, 0x12
        /*0176*/ 	.short	(.L_63 - .L_62)
	.align		4
.L_62:
        /*0178*/ 	.word	index@(cummax_inclusive_float_kernel)
        /*017c*/ 	.word	0x00000000


	//----- nvinfo : EIATTR_MIN_STACK_SIZE
	.align		4
.L_63:
        /*0180*/ 	.byte	0x04, 0x12
        /*0182*/ 	.short	(.L_65 - .L_64)
	.align		4
.L_64:
        /*0184*/ 	.word	index@(cumprod_inclusive_float_kernel)
        /*0188*/ 	.word	0x00000000


	//----- nvinfo : EIATTR_MIN_STACK_SIZE
	.align		4
.L_65:
        /*018c*/ 	.byte	0x04, 0x12
        /*018e*/ 	.short	(.L_67 - .L_66)
	.align		4
.L_66:
        /*0190*/ 	.word	index@(cumsum_inclusive_float_kernel)
        /*0194*/ 	.word	0x00000000


	//----- nvinfo : EIATTR_MIN_STACK_SIZE
	.align		4
.L_67:
        /*0198*/ 	.byte	0x04, 0x12
        /*019a*/ 	.short	(.L_69 - .L_68)
	.align		4
.L_68:
        /*019c*/ 	.word	index@(scan_add_block_sums_kernel)
        /*01a0*/ 	.word	0x00000000


	//----- nvinfo : EIATTR_MIN_STACK_SIZE
	.align		4
.L_69:
        /*01a4*/ 	.byte	0x04, 0x12
        /*01a6*/ 	.short	(.L_71 - .L_70)
	.align		4
.L_70:
        /*01a8*/ 	.word	index@(scan_block_sums_kernel)
        /*01ac*/ 	.word	0x00000000


	//----- nvinfo : EIATTR_MIN_STACK_SIZE
	.align		4
.L_71:
        /*01b0*/ 	.byte	0x04, 0x12
        /*01b2*/ 	.short	(.L_73 - .L_72)
	.align		4
.L_72:
        /*01b4*/ 	.word	index@(scan_inclusive_sum_float_phase1_kernel)
        /*01b8*/ 	.word	0x00000000


	//----- nvinfo : EIATTR_MIN_STACK_SIZE
	.align		4
.L_73:
        /*01bc*/ 	.byte	0x04, 0x12
        /*01be*/ 	.short	(.L_75 - .L_74)
	.align		4
.L_74:
        /*01c0*/ 	.word	index@(scan_exclusive_sum_float_single_kernel)
        /*01c4*/ 	.word	0x00000000


	//----- nvinfo : EIATTR_MIN_STACK_SIZE
	.align		4
.L_75:
        /*01c8*/ 	.byte	0x04, 0x12
        /*01ca*/ 	.short	(.L_77 - .L_76)
	.align		4
.L_76:
        /*01cc*/ 	.word	index@(scan_inclusive_sum_float_single_kernel)
        /*01d0*/ 	.word	0x00000000
.L_77:


//--------------------- .nv.compat                --------------------------
	.section	.nv.compat,"",@"SHT_CUDA_COMPAT_INFO"
	.align	4
        /*0000*/ 	.byte	0x02, 0x09, 0x00, 0x00, 0x02, 0x02, 0x01, 0x00, 0x02, 0x05, 0x05, 0x00, 0x03, 0x07, 0x01, 0x01
        /*0010*/ 	.byte	0x02, 0x03, 0x00, 0x00, 0x02, 0x06, 0x01, 0x00, 0x04, 0x0b, 0x08, 0x00, 0x09, 0x00, 0x00, 0x00
        /*0020*/ 	.byte	0x00, 0x00, 0x00, 0x00


//--------------------- .nv.info.cumsum_exclusive_float_kernel --------------------------
	.section	.nv.info.cumsum_exclusive_float_kernel,"",@"SHT_CUDA_INFO"
	.sectionflags	@""
	.align	4


	//----- nvinfo : EIATTR_CUDA_API_VERSION
	.align		4
        /*0000*/ 	.byte	0x04, 0x37
        /*0002*/ 	.short	(.L_79 - .L_78)
.L_78:
        /*0004*/ 	.word	0x00000082


	//----- nvinfo : EIATTR_KPARAM_INFO
	.align		4
.L_79:
        /*0008*/ 	.byte	0x04, 0x17
        /*000a*/ 	.short	(.L_81 - .L_80)
.L_80:
        /*000c*/ 	.word	0x00000000
        /*0010*/ 	.short	0x0002
        /*0012*/ 	.short	0x0010
        /*0014*/ 	.byte	0x00, 0xf0, 0x21, 0x00


	//----- nvinfo : EIATTR_KPARAM_INFO
	.align		4
.L_81:
        /*0018*/ 	.byte	0x04, 0x17
        /*001a*/ 	.short	(.L_83 - .L_82)
.L_82:
        /*001c*/ 	.word	0x00000000
        /*0020*/ 	.short	0x0001
        /*0022*/ 	.short	0x0008
        /*0024*/ 	.byte	0x00, 0xf5, 0x21, 0x00


	//----- nvinfo : EIATTR_KPARAM_INFO
	.align		4
.L_83:
        /*0028*/ 	.byte	0x04, 0x17
        /*002a*/ 	.short	(.L_85 - .L_84)
.L_84:
        /*002c*/ 	.word	0x00000000
        /*0030*/ 	.short	0x0000
        /*0032*/ 	.short	0x0000
        /*0034*/ 	.byte	0x00, 0xf5, 0x21, 0x00


	//----- nvinfo : EIATTR_SPARSE_MMA_MASK
	.align		4
.L_85:
        /*0038*/ 	.byte	0x03, 0x50
        /*003a*/ 	.short	0x0000


	//----- nvinfo : EIATTR_MAXREG_COUNT
	.align		4
        /*003c*/ 	.byte	0x03, 0x1b
        /*003e*/ 	.short	0x00ff


	//----- nvinfo : EIATTR_NUM_BARRIERS
	.align		4
        /*0040*/ 	.byte	0x02, 0x4c
        /*0042*/ 	.byte	0x01
	.zero		1


	//----- nvinfo : EIATTR_MERCURY_ISA_VERSION
	.align		4
        /*0044*/ 	.byte	0x03, 0x5f
        /*0046*/ 	.short	0x0101


	//----- nvinfo : EIATTR_VRC_CTA_INIT_COUNT
	.align		4
        /*0048*/ 	.byte	0x02, 0x4a
	.zero		1
	.zero		1


	//----- nvinfo : EIATTR_EXIT_INSTR_OFFSETS
	.align		4
        /*004c*/ 	.byte	0x04, 0x1c
        /*004e*/ 	.short	(.L_87 - .L_86)


	//   ....[0]....
.L_86:
        /*0050*/ 	.word	0x000002a0


	//   ....[1]....
        /*0054*/ 	.word	0x00000300


	//----- nvinfo : EIATTR_CBANK_PARAM_SIZE
	.align		4
.L_87:
        /*0058*/ 	.byte	0x03, 0x19
        /*005a*/ 	.short	0x0018


	//----- nvinfo : EIATTR_PARAM_CBANK
	.align		4
        /*005c*/ 	.byte	0x04, 0x0a
        /*005e*/ 	.short	(.L_89 - .L_88)
	.align		4
.L_88:
        /*0060*/ 	.word	index@(.nv.constant0.cumsum_exclusive_float_kernel)
        /*0064*/ 	.short	0x0380
        /*0066*/ 	.short	0x0018


	//----- nvinfo : EIATTR_SW_WAR
	.align		4
.L_89:
        /*0068*/ 	.byte	0x04, 0x36
        /*006a*/ 	.short	(.L_91 - .L_90)
.L_90:
        /*006c*/ 	.word	0x00000008
.L_91:


//--------------------- .nv.info.cumsum_inclusive_int32_kernel --------------------------
	.section	.nv.info.cumsum_inclusive_int32_kernel,"",@"SHT_CUDA_INFO"
	.sectionflags	@""
	.align	4


	//----- nvinfo : EIATTR_CUDA_API_VERSION
	.align		4
        /*0000*/ 	.byte	0x04, 0x37
        /*0002*/ 	.short	(.L_93 - .L_92)
.L_92:
        /*0004*/ 	.word	0x00000082


	//----- nvinfo : EIATTR_KPARAM_INFO
	.align		4
.L_93:
        /*0008*/ 	.byte	0x04, 0x17
        /*000a*/ 	.short	(.L_95 - .L_94)
.L_94:
        /*000c*/ 	.word	0x00000000
        /*0010*/ 	.short	0x0002
        /*0012*/ 	.short	0x0010
        /*0014*/ 	.byte	0x00, 0xf0, 0x21, 0x00


	//----- nvinfo : EIATTR_KPARAM_INFO
	.align		4
.L_95:
        /*0018*/ 	.byte	0x04, 0x17
        /*001a*/ 	.short	(.L_97 - .L_96)
.L_96:
        /*001c*/ 	.word	0x00000000
        /*0020*/ 	.short	0x0001
        /*0022*/ 	.short	0x0008
        /*0024*/ 	.byte	0x00, 0xf5, 0x21, 0x00


	//----- nvinfo : EIATTR_KPARAM_INFO
	.align		4
.L_97:
        /*0028*/ 	.byte	0x04, 0x17
        /*002a*/ 	.short	(.L_99 - .L_98)
.L_98:
        /*002c*/ 	.word	0x00000000
        /*0030*/ 	.short	0x0000
        /*0032*/ 	.short	0x0000
        /*0034*/ 	.byte	0x00, 0xf5, 0x21, 0x00


	//----- nvinfo : EIATTR_SPARSE_MMA_MASK
	.align		4
.L_99:
        /*0038*/ 	.byte	0x03, 0x50
        /*003a*/ 	.short	0x0000


	//----- nvinfo : EIATTR_MAXREG_COUNT
	.align		4
        /*003c*/ 	.byte	0x03, 0x1b
        /*003e*/ 	.short	0x00ff


	//----- nvinfo : EIATTR_NUM_BARRIERS
	.align		4
        /*0040*/ 	.byte	0x02, 0x4c
        /*0042*/ 	.byte	0x01
	.zero		1


	//----- nvinfo : EIATTR_MERCURY_ISA_VERSION
	.align		4
        /*0044*/ 	.byte	0x03, 0x5f
        /*0046*/ 	.short	0x0101


	//----- nvinfo : EIATTR_VRC_CTA_INIT_COUNT
	.align		4
        /*0048*/ 	.byte	0x02, 0x4a
	.zero		1
	.zero		1


	//----- nvinfo : EIATTR_EXIT_INSTR_OFFSETS
	.align		4
        /*004c*/ 	.byte	0x04, 0x1c
        /*004e*/ 	.short	(.L_101 - .L_100)


	//   ....[0]....
.L_100:
        /*0050*/ 	.word	0x00000280


	//   ....[1]....
        /*0054*/ 	.word	0x000002e0


	//----- nvinfo : EIATTR_CBANK_PARAM_SIZE
	.align		4
.L_101:
        /*0058*/ 	.byte	0x03, 0x19
        /*005a*/ 	.short	0x0018


	//----- nvinfo : EIATTR_PARAM_CBANK
	.align		4
        /*005c*/ 	.byte	0x04, 0x0a
        /*005e*/ 	.short	(.L_103 - .L_102)
	.align		4
.L_102:
        /*0060*/ 	.word	index@(.nv.constant0.cumsum_inclusive_int32_kernel)
        /*0064*/ 	.short	0x0380
        /*0066*/ 	.short	0x0018


	//----- nvinfo : EIATTR_SW_WAR
	.align		4
.L_103:
        /*0068*/ 	.byte	0x04, 0x36
        /*006a*/ 	.short	(.L_105 - .L_104)
.L_104:
        /*006c*/ 	.word	0x00000008
.L_105:


//--------------------- .nv.info.cumsum_axis_last_parallel_float_kernel --------------------------
	.section	.nv.info.cumsum_axis_last_parallel_float_kernel,"",@"SHT_CUDA_INFO"
	.sectionflags	@""
	.align	4


	//----- nvinfo : EIATTR_CUDA_API_VERSION
	.align		4
        /*0000*/ 	.byte	0x04, 0x37
        /*0002*/ 	.short	(.L_107 - .L_106)
.L_106:
        /*0004*/ 	.word	0x00000082


	//----- nvinfo : EIATTR_KPARAM_INFO
	.align		4
.L_107:
        /*0008*/ 	.byte	0x04, 0x17
        /*000a*/ 	.short	(.L_109 - .L_108)
.L_108:
        /*000c*/ 	.word	0x00000000
        /*0010*/ 	.short	0x0003
        /*0012*/ 	.short	0x0018
        /*0014*/ 	.byte	0x00, 0xf0, 0x21, 0x00


	//----- nvinfo : EIATTR_KPARAM_INFO
	.align		4
.L_109:
        /*0018*/ 	.byte	0x04, 0x17
        /*001a*/ 	.short	(.L_111 - .L_110)
.L_110:
        /*001c*/ 	.word	0x00000000
        /*0020*/ 	.short	0x0002
        /*0022*/ 	.short	0x0010
        /*0024*/ 	.byte	0x00, 0xf0, 0x21, 0x00


	//----- nvinfo : EIATTR_KPARAM_INFO
	.align		4
.L_111:
        /*0028*/ 	.byte	0x04, 0x17
        /*002a*/ 	.short	(.L_113 - .L_112)
.L_112:
        /*002c*/ 	.word	0x00000000
        /*0030*/ 	.short	0x0001
        /*0032*/ 	.short	0x0008
        /*0034*/ 	.byte	0x00, 0xf5, 0x21, 0x00


	//----- nvinfo : EIATTR_KPARAM_INFO
	.align		4
.L_113:
        /*0038*/ 	.byte	0x04, 0x17
        /*003a*/ 	.short	(.L_115 - .L_114)
.L_114:
        /*003c*/ 	.word	0x00000000
        /*0040*/ 	.short	0x0000
        /*0042*/ 	.short	0x0000
        /*0044*/ 	.byte	0x00, 0xf5, 0x21, 0x00


	//----- nvinfo : EIATTR_SPARSE_MMA_MASK
	.align		4
.L_115:
        /*0048*/ 	.byte	0x03, 0x50
        /*004a*/ 	.short	0x0000


	//----- nvinfo : EIATTR_MAXREG_COUNT
	.align		4
        /*004c*/ 	.byte	0x03, 0x1b
        /*004e*/ 	.short	0x00ff


	//----- nvinfo : EIATTR_NUM_BARRIERS
	.align		4
        /*0050*/ 	.byte	0x02, 0x4c
        /*0052*/ 	.byte	0x01
	.zero		1


	//----- nvinfo : EIATTR_MERCURY_ISA_VERSION
	.align		4
        /*0054*/ 	.byte	0x03, 0x5f
        /*0056*/ 	.short	0x0101


	//----- nvinfo : EIATTR_VRC_CTA_INIT_COUNT
	.align		4
        /*0058*/ 	.byte	0x02, 0x4a
	.zero		1
	.zero		1


	//----- nvinfo : EIATTR_EXIT_INSTR_OFFSETS
	.align		4
        /*005c*/ 	.byte	0x04, 0x1c
        /*005e*/ 	.short	(.L_117 - .L_116)


	//   ....[0]....
.L_116:
        /*0060*/ 	.word	0x00000050


	//   ....[1]....
        /*0064*/ 	.word	0x00000460


	//   ....[2]....
        /*0068*/ 	.word	0x000005a0


	//----- nvinfo : EIATTR_CRS_STACK_SIZE
	.align		4
.L_117:
        /*006c*/ 	.byte	0x04, 0x1e
        /*006e*/ 	.short	(.L_119 - .L_118)
.L_118:
        /*0070*/ 	.word	0x00000000


	//----- nvinfo : EIATTR_CBANK_PARAM_SIZE
	.align		4
.L_119:
        /*0074*/ 	.byte	0x03, 0x19
        /*0076*/ 	.short	0x0020


	//----- nvinfo : EIATTR_PARAM_CBANK
	.align		4
        /*0078*/ 	.byte	0x04, 0x0a
        /*007a*/ 	.short	(.L_121 - .L_120)
	.align		4
.L_120:
        /*007c*/ 	.word	index@(.nv.constant0.cumsum_axis_last_parallel_float_kernel)
        /*0080*/ 	.short	0x0380
        /*0082*/ 	.short	0x0020


	//----- nvinfo : EIATTR_SW_WAR
	.align		4
.L_121:
        /*0084*/ 	.byte	0x04, 0x36
        /*0086*/ 	.short	(.L_123 - .L_122)
.L_122:
        /*0088*/ 	.word	0x00000008
.L_123:


//--------------------- .nv.info.cumsum_axis_last_float_kernel --------------------------
	.section	.nv.info.cumsum_axis_last_float_kernel,"",@"SHT_CUDA_INFO"
	.sectionflags	@""
	.align	4


	//----- nvinfo : EIATTR_CUDA_API_VERSION
	.align		4
        /*0000*/ 	.byte	0x04, 0x37
        /*0002*/ 	.short	(.L_125 - .L_124)
.L_124:
        /*0004*/ 	.word	0x00000082


	//----- nvinfo : EIATTR_KPARAM_INFO
	.align		4
.L_125:
        /*0008*/ 	.byte	0x04, 0x17
        /*000a*/ 	.short	(.L_127 - .L_126)
.L_126:
        /*000c*/ 	.word	0x00000000
        /*0010*/ 	.short	0x0003
        /*0012*/ 	.short	0x0018
        /*0014*/ 	.byte	0x00, 0xf0, 0x21, 0x00


	//----- nvinfo : EIATTR_KPARAM_INFO
	.align		4
.L_127:
        /*0018*/ 	.byte	0x04, 0x17
        /*001a*/ 	.short	(.L_129 - .L_128)
.L_128:
        /*001c*/ 	.word	0x00000000
        /*0020*/ 	.short	0x0002
        /*0022*/ 	.short	0x0010
        /*0024*/ 	.byte	0x00, 0xf0, 0x21, 0x00


	//----- nvinfo : EIATTR_KPARAM_INFO
	.align		4
.L_129:
        /*0028*/ 	.byte	0x04, 0x17
        /*002a*/ 	.short	(.L_131 - .L_130)
.L_130:
        /*002c*/ 	.word	0x00000000
        /*0030*/ 	.short	0x0001
        /*0032*/ 	.short	0x0008
        /*0034*/ 	.byte	0x00, 0xf5, 0x21, 0x00


	//----- nvinfo : EIATTR_KPARAM_INFO
	.align		4
.L_131:
        /*0038*/ 	.byte	0x04, 0x17
        /*003a*/ 	.short	(.L_133 - .L_132)
.L_132:
        /*003c*/ 	.word	0x00000000
        /*0040*/ 	.short	0x0000
        /*0042*/ 	.short	0x0000
        /*0044*/ 	.byte	0x00, 0xf5, 0x21, 0x00


	//----- nvinfo : EIATTR_SPARSE_MMA_MASK
	.align		4
.L_133:
        /*0048*/ 	.byte	0x03, 0x50
        /*004a*/ 	.short	0x0000


	//----- nvinfo : EIATTR_MAXREG_COUNT
	.align		4
        /*004c*/ 	.byte	0x03, 0x1b
        /*004e*/ 	.short	0x00ff


	//----- nvinfo : EIATTR_MERCURY_ISA_VERSION
	.align		4
        /*0050*/ 	.byte	0x03, 0x5f
        /*0052*/ 	.short	0x0101


	//----- nvinfo : EIATTR_VRC_CTA_INIT_COUNT
	.align		4
        /*0054*/ 	.byte	0x02, 0x4a
	.zero		1
	.zero		1


	//----- nvinfo : EIATTR_EXIT_INSTR_OFFSETS
	.align		4
        /*0058*/ 	.byte	0x04, 0x1c
        /*005a*/ 	.short	(.L_135 - .L_134)


	//   ....[0]....
.L_134:
        /*005c*/ 	.word	0x00000050


	//   ....[1]....
        /*0060*/ 	.word	0x00000090


	//   ....[2]....
        /*0064*/ 	.word	0x00000610


	//   ....[3]....
        /*0068*/ 	.word	0x000008f0


	//   ....[4]....
        /*006c*/ 	.word	0x00000b20


	//   ....[5]....
        /*0070*/ 	.word	0x00000cc0


	//----- nvinfo : EIATTR_CBANK_PARAM_SIZE
	.align		4
.L_135:
        /*0074*/ 	.byte	0x03, 0x19
        /*0076*/ 	.short	0x0020


	//----- nvinfo : EIATTR_PARAM_CBANK
	.align		4
        /*0078*/ 	.byte	0x04, 0x0a
        /*007a*/ 	.short	(.L_137 - .L_136)
	.align		4
.L_136:
        /*007c*/ 	.word	index@(.nv.constant0.cumsum_axis_last_float_kernel)
        /*0080*/ 	.short	0x0380
        /*0082*/ 	.short	0x0020


	//----- nvinfo : EIATTR_SW_WAR
	.align		4
.L_137:
        /*0084*/ 	.byte	0x04, 0x36
        /*0086*/ 	.short	(.L_139 - .L_138)
.L_138:
        /*0088*/ 	.word	0x00000008
.L_139:


//--------------------- .nv.info.cummin_inclusive_float_kernel --------------------------
	.section	.nv.info.cummin_inclusive_float_kernel,"",@"SHT_CUDA_INFO"
	.sectionflags	@""
	.align	4


	//----- nvinfo : EIATTR_CUDA_API_VERSION
	.align		4
        /*0000*/ 	.byte	0x04, 0x37
        /*0002*/ 	.short	(.L_141 - .L_140)
.L_140:
        /*0004*/ 	.word	0x00000082


	//----- nvinfo : EIATTR_KPARAM_INFO
	.align		4
.L_141:
        /*0008*/ 	.byte	0x04, 0x17
        /*000a*/ 	.short	(.L_143 - .L_142)
.L_142:
        /*000c*/ 	.word	0x00000000
        /*0010*/ 	.short	0x0002
        /*0012*/ 	.short	0x0010
        /*0014*/ 	.byte	0x00, 0xf0, 0x21, 0x00


	//----- nvinfo : EIATTR_KPARAM_INFO
	.align		4
.L_143:
        /*0018*/ 	.byte	0x04, 0x17
        /*001a*/ 	.short	(.L_145 - .L_144)
.L_144:
        /*001c*/ 	.word	0x00000000
        /*0020*/ 	.short	0x0001
        /*0022*/ 	.short	0x0008
        /*0024*/ 	.byte	0x00, 0xf5, 0x21, 0x00


	//----- nvinfo : EIATTR_KPARAM_INFO
	.align		4
.L_145:
        /*0028*/ 	.byte	0x04, 0x17
        /*002a*/ 	.short	(.L_147 - .L_146)
.L_146:
        /*002c*/ 	.word	0x00000000
        /*0030*/ 	.short	0x0000
        /*0032*/ 	.short	0x0000
        /*0034*/ 	.byte	0x00, 0xf5, 0x21, 0x00


	//----- nvinfo : EIATTR_SPARSE_MMA_MASK
	.align		4
.L_147:
        /*0038*/ 	.byte	0x03, 0x50
        /*003a*/ 	.short	0x0000


	//----- nvinfo : EIATTR_MAXREG_COUNT
	.align		4
        /*003c*/ 	.byte	0x03, 0x1b
        /*003e*/ 	.short	0x00ff


	//----- nvinfo : EIATTR_NUM_BARRIERS
	.align		4
        /*0040*/ 	.byte	0x02, 0x4c
        /*0042*/ 	.byte	0x01
	.zero		1


	//----- nvinfo : EIATTR_MERCURY_ISA_VERSION
	.align		4
        /*0044*/ 	.byte	0x03, 0x5f
        /*0046*/ 	.short	0x0101


	//----- nvinfo : EIATTR_VRC_CTA_INIT_COUNT
	.align		4
        /*0048*/ 	.byte	0x02, 0x4a
	.zero		1
	.zero		1


	//----- nvinfo : EIATTR_EXIT_INSTR_OFFSETS
	.align		4
        /*004c*/ 	.byte	0x04, 0x1c
        /*004e*/ 	.short	(.L_149 - .L_148)


	//   ....[0]....
.L_148:
        /*0050*/ 	.word	0x00000280


	//   ....[1]....
        /*0054*/ 	.word	0x000002e0


	//----- nvinfo : EIATTR_CBANK_PARAM_SIZE
	.align		4
.L_149:
        /*0058*/ 	.byte	0x03, 0x19
        /*005a*/ 	.short	0x0018


	//----- nvinfo : EIATTR_PARAM_CBANK
	.align		4
        /*005c*/ 	.byte	0x04, 0x0a
        /*005e*/ 	.short	(.L_151 - .L_150)
	.align		4
.L_150:
        /*0060*/ 	.word	index@(.nv.constant0.cummin_inclusive_float_kernel)
        /*0064*/ 	.short	0x0380
        /*0066*/ 	.short	0x0018


	//----- nvinfo : EIATTR_SW_WAR
	.align		4
.L_151:
        /*0068*/ 	.byte	0x04, 0x36
        /*006a*/ 	.short	(.L_153 - .L_152)
.L_152:
        /*006c*/ 	.word	0x00000008
.L_153:


//--------------------- .nv.info.cummax_inclusive_float_kernel --------------------------
	.section	.nv.info.cummax_inclusive_float_kernel,"",@"SHT_CUDA_INFO"
	.sectionflags	@""
	.align	4


	//----- nvinfo : EIATTR_CUDA_API_VERSION
	.align		4
        /*0000*/ 	.byte	0x04, 0x37
        /*0002*/ 	.short	(.L_155 - .L_154)
.L_154:
        /*0004*/ 	.word	0x00000082


	//----- nvinfo : EIATTR_KPARAM_INFO
	.align		4
.L_155:
        /*0008*/ 	.byte	0x04, 0x17
        /*000a*/ 	.short	(.L_157 - .L_156)
.L_156:
        /*000c*/ 	.word	0x00000000
        /*0010*/ 	.short	0x0002
        /*0012*/ 	.short	0x0010
        /*0014*/ 	.byte	0x00, 0xf0, 0x21, 0x00


	//----- nvinfo : EIATTR_KPARAM_INFO
	.align		4
.L_157:
        /*0018*/ 	.byte	0x04, 0x17
        /*001a*/ 	.short	(.L_159 - .L_158)
.L_158:
        /*001c*/ 	.word	0x00000000
        /*0020*/ 	.short	0x0001
        /*0022*/ 	.short	0x0008
        /*0024*/ 	.byte	0x00, 0xf5, 0x21, 0x00


	//----- nvinfo : EIATTR_KPARAM_INFO
	.align		4
.L_159:
        /*0028*/ 	.byte	0x04, 0x17
        /*002a*/ 	.short	(.L_161 - .L_160)
.L_160:
        /*002c*/ 	.word	0x00000000
        /*0030*/ 	.short	0x0000
        /*0032*/ 	.short	0x0000
        /*0034*/ 	.byte	0x00, 0xf5, 0x21, 0x00


	//----- nvinfo : EIATTR_SPARSE_MMA_MASK
	.align		4
.L_161:
        /*0038*/ 	.byte	0x03, 0x50
        /*003a*/ 	.short	0x0000


	//----- nvinfo : EIATTR_MAXREG_COUNT
	.align		4
        /*003c*/ 	.byte	0x03, 0x1b
        /*003e*/ 	.short	0x00ff


	//----- nvinfo : EIATTR_NUM_BARRIERS
	.align		4
        /*0040*/ 	.byte	0x02, 0x4c
        /*0042*/ 	.byte	0x01
	.zero		1


	//----- nvinfo : EIATTR_MERCURY_ISA_VERSION
	.align		4
        /*0044*/ 	.byte	0x03, 0x5f
        /*0046*/ 	.short	0x0101


	//----- nvinfo : EIATTR_VRC_CTA_INIT_COUNT
	.align		4
        /*0048*/ 	.byte	0x02, 0x4a
	.zero		1
	.zero		1


	//----- nvinfo : EIATTR_EXIT_INSTR_OFFSETS
	.align		4
        /*004c*/ 	.byte	0x04, 0x1c
        /*004e*/ 	.short	(.L_163 - .L_162)


	//   ....[0]....
.L_162:
        /*0050*/ 	.word	0x00000280


	//   ....[1]....
        /*0054*/ 	.word	0x000002e0


	//----- nvinfo : EIATTR_CBANK_PARAM_SIZE
	.align		4
.L_163:
        /*0058*/ 	.byte	0x03, 0x19
        /*005a*/ 	.short	0x0018


	//----- nvinfo : EIATTR_PARAM_CBANK
	.align		4
        /*005c*/ 	.byte	0x04, 0x0a
        /*005e*/ 	.short	(.L_165 - .L_164)
	.align		4
.L_164:
        /*0060*/ 	.word	index@(.nv.constant0.cummax_inclusive_float_kernel)
        /*0064*/ 	.short	0x0380
        /*0066*/ 	.short	0x0018


	//----- nvinfo : EIATTR_SW_WAR
	.align		4
.L_165:
        /*0068*/ 	.byte	0x04, 0x36
        /*006a*/ 	.short	(.L_167 - .L_166)
.L_166:
        /*006c*/ 	.word	0x00000008
.L_167:


//--------------------- .nv.info.cumprod_inclusive_float_kernel --------------------------
	.section	.nv.info.cumprod_inclusive_float_kernel,"",@"SHT_CUDA_INFO"
	.sectionflags	@""
	.align	4


	//----- nvinfo : EIATTR_CUDA_API_VERSION
	.align		4
        /*0000*/ 	.byte	0x04, 0x37
        /*0002*/ 	.short	(.L_169 - .L_168)
.L_168:
        /*0004*/ 	.word	0x00000082


	//----- nvinfo : EIATTR_KPARAM_INFO
	.align		4
.L_169:
        /*0008*/ 	.byte	0x04, 0x17
        /*000a*/ 	.short	(.L_171 - .L_170)
.L_170:
        /*000c*/ 	.word	0x00000000
        /*0010*/ 	.short	0x0002
        /*0012*/ 	.short	0x0010
        /*0014*/ 	.byte	0x00, 0xf0, 0x21, 0x00


	//----- nvinfo : EIATTR_KPARAM_INFO
	.align		4
.L_171:
        /*0018*/ 	.byte	0x04, 0x17
        /*001a*/ 	.short	(.L_173 - .L_172)
.L_172:
        /*001c*/ 	.word	0x00000000
        /*0020*/ 	.short	0x0001
        /*0022*/ 	.short	0x0008
        /*0024*/ 	.byte	0x00, 0xf5, 0x21, 0x00


	//----- nvinfo : EIATTR_KPARAM_INFO
	.align		4
.L_173:
        /*0028*/ 	.byte	0x04, 0x17
        /*002a*/ 	.short	(.L_175 - .L_174)
.L_174:
        /*002c*/ 	.word	0x00000000
        /*0030*/ 	.short	0x0000
        /*0032*/ 	.short	0x0000
        /*0034*/ 	.byte	0x00, 0xf5, 0x21, 0x00


	//----- nvinfo : EIATTR_SPARSE_MMA_MASK
	.align		4
.L_175:
        /*0038*/ 	.byte	0x03, 0x50
        /*003a*/ 	.short	0x0000


	//----- nvinfo : EIATTR_MAXREG_COUNT
	.align		4
        /*003c*/ 	.byte	0x03, 0x1b
        /*003e*/ 	.short	0x00ff


	//----- nvinfo : EIATTR_NUM_BARRIERS
	.align		4
        /*0040*/ 	.byte	0x02, 0x4c
        /*0042*/ 	.byte	0x01
	.zero		1


	//----- nvinfo : EIATTR_MERCURY_ISA_VERSION
	.align		4
        /*0044*/ 	.byte	0x03, 0x5f
        /*0046*/ 	.short	0x0101


	//----- nvinfo : EIATTR_VRC_CTA_INIT_COUNT
	.align		4
        /*0048*/ 	.byte	0x02, 0x4a
	.zero		1
	.zero		1


	//----- nvinfo : EIATTR_EXIT_INSTR_OFFSETS
	.align		4
        /*004c*/ 	.byte	0x04, 0x1c
        /*004e*/ 	.short	(.L_177 - .L_176)


	//   ....[0]....
.L_176:
        /*0050*/ 	.word	0x00000280


	//   ....[1]....
        /*0054*/ 	.word	0x000002e0


	//----- nvinfo : EIATTR_CBANK_PARAM_SIZE
	.align		4
.L_177:
        /*0058*/ 	.byte	0x03, 0x19
        /*005a*/ 	.short	0x0018


	//----- nvinfo : EIATTR_PARAM_CBANK
	.align		4
        /*005c*/ 	.byte	0x04, 0x0a
        /*005e*/ 	.short	(.L_179 - .L_178)
	.align		4
.L_178:
        /*0060*/ 	.word	index@(.nv.constant0.cumprod_inclusive_float_kernel)
        /*0064*/ 	.short	0x0380
        /*0066*/ 	.short	0x0018


	//----- nvinfo : EIATTR_SW_WAR
	.align		4
.L_179:
        /*0068*/ 	.byte	0x04, 0x36
        /*006a*/ 	.short	(.L_181 - .L_180)
.L_180:
        /*006c*/ 	.word	0x00000008
.L_181:


//--------------------- .nv.info.cumsum_inclusive_float_kernel --------------------------
	.section	.nv.info.cumsum_inclusive_float_kernel,"",@"SHT_CUDA_INFO"
	.sectionflags	@""
	.align	4


	//----- nvinfo : EIATTR_CUDA_API_VERSION
	.align		4
        /*0000*/ 	.byte	0x04, 0x37
        /*0002*/ 	.short	(.L_183 - .L_182)
.L_182:
        /*0004*/ 	.word	0x00000082


	//----- nvinfo : EIATTR_KPARAM_INFO
	.align		4
.L_183:
        /*0008*/ 	.byte	0x04, 0x17
        /*000a*/ 	.short	(.L_185 - .L_184)
.L_184:
        /*000c*/ 	.word	0x00000000
        /*0010*/ 	.short	0x0002
        /*0012*/ 	.short	0x0010
        /*0014*/ 	.byte	0x00, 0xf0, 0x21, 0x00


	//----- nvinfo : EIATTR_KPARAM_INFO
	.align		4
.L_185:
        /*0018*/ 	.byte	0x04, 0x17
        /*001a*/ 	.short	(.L_187 - .L_186)
.L_186:
        /*001c*/ 	.word	0x00000000
        /*0020*/ 	.short	0x0001
        /*0022*/ 	.short	0x0008
        /*0024*/ 	.byte	0x00, 0xf5, 0x21, 0x00


	//----- nvinfo : EIATTR_KPARAM_INFO
	.align		4
.L_187:
        /*0028*/ 	.byte	0x04, 0x17
        /*002a*/ 	.short	(.L_189 - .L_188)
.L_188:
        /*002c*/ 	.word	0x00000000
        /*0030*/ 	.short	0x0000
        /*0032*/ 	.short	0x0000
        /*0034*/ 	.byte	0x00, 0xf5, 0x21, 0x00


	//----- nvinfo : EIATTR_SPARSE_MMA_MASK
	.align		4
.L_189:
        /*0038*/ 	.byte	0x03, 0x50
        /*003a*/ 	.short	0x0000


	//----- nvinfo : EIATTR_MAXREG_COUNT
	.align		4
        /*003c*/ 	.byte	0x03, 0x1b
        /*003e*/ 	.short	0x00ff


	//----- nvinfo : EIATTR_NUM_BARRIERS
	.align		4
        /*0040*/ 	.byte	0x02, 0x4c
        /*0042*/ 	.byte	0x01
	.zero		1


	//----- nvinfo : EIATTR_MERCURY_ISA_VERSION
	.align		4
        /*0044*/ 	.byte	0x03, 0x5f
        /*0046*/ 	.short	0x0101


	//----- nvinfo : EIATTR_VRC_CTA_INIT_COUNT
	.align		4
        /*0048*/ 	.byte	0x02, 0x4a
	.zero		1
	.zero		1


	//----- nvinfo : EIATTR_EXIT_INSTR_OFFSETS
	.align		4
        /*004c*/ 	.byte	0x04, 0x1c
        /*004e*/ 	.short	(.L_191 - .L_190)


	//   ....[0]....
.L_190:
        /*0050*/ 	.word	0x000009f0


	//   ....[1]....
        /*0054*/ 	.word	0x00000a40


	//----- nvinfo : EIATTR_CBANK_PARAM_SIZE
	.align		4
.L_191:
        /*0058*/ 	.byte	0x03, 0x19
        /*005a*/ 	.short	0x0018


	//----- nvinfo : EIATTR_PARAM_CBANK
	.align		4
        /*005c*/ 	.byte	0x04, 0x0a
        /*005e*/ 	.short	(.L_193 - .L_192)
	.align		4
.L_192:
        /*0060*/ 	.word	index@(.nv.constant0.cumsum_inclusive_float_kernel)
        /*0064*/ 	.short	0x0380
        /*0066*/ 	.short	0x0018


	//----- nvinfo : EIATTR_SW_WAR
	.align		4
.L_193:
        /*0068*/ 	.byte	0x04, 0x36
        /*006a*/ 	.short	(.L_195 - .L_194)
.L_194:
        /*006c*/ 	.word	0x00000008
.L_195:


//--------------------- .nv.info.scan_add_block_sums_kernel --------------------------
	.section	.nv.info.scan_add_block_sums_kernel,"",@"SHT_CUDA_INFO"
	.sectionflags	@""
	.align	4


	//----- nvinfo : EIATTR_CUDA_API_VERSION
	.align		4
        /*0000*/ 	.byte	0x04, 0x37
        /*0002*/ 	.short	(.L_197 - .L_196)
.L_196:
        /*0004*/ 	.word	0x00000082


	//----- nvinfo : EIATTR_KPARAM_INFO
	.align		4
.L_197:
        /*0008*/ 	.byte	0x04, 0x17
        /*000a*/ 	.short	(.L_199 - .L_198)
.L_198:
        /*000c*/ 	.word	0x00000000
        /*0010*/ 	.short	0x0002
        /*0012*/ 	.short	0x0010
        /*0014*/ 	.byte	0x00, 0xf0, 0x21, 0x00


	//----- nvinfo : EIATTR_KPARAM_INFO
	.align		4
.L_199:
        /*0018*/ 	.byte	0x04, 0x17
        /*001a*/ 	.short	(.L_201 - .L_200)
.L_200:
        /*001c*/ 	.word	0x00000000
        /*0020*/ 	.short	0x0001
        /*0022*/ 	.short	0x0008
        /*0024*/ 	.byte	0x00, 0xf5, 0x21, 0x00


	//----- nvinfo : EIATTR_KPARAM_INFO
	.align		4
.L_201:
        /*0028*/ 	.byte	0x04, 0x17
        /*002a*/ 	.short	(.L_203 - .L_202)
.L_202:
        /*002c*/ 	.word	0x00000000
        /*0030*/ 	.short	0x0000
        /*0032*/ 	.short	0x0000
        /*0034*/ 	.byte	0x00, 0xf5, 0x21, 0x00


	//----- nvinfo : EIATTR_SPARSE_MMA_MASK
	.align		4
.L_203:
        /*0038*/ 	.byte	0x03, 0x50
        /*003a*/ 	.short	0x0000


	//----- nvinfo : EIATTR_MAXREG_COUNT
	.align		4
        /*003c*/ 	.byte	0x03, 0x1b
        /*003e*/ 	.short	0x00ff


	//----- nvinfo : EIATTR_MERCURY_ISA_VERSION
	.align		4
        /*0040*/ 	.byte	0x03, 0x5f
        /*0042*/ 	.short	0x0101


	//----- nvinfo : EIATTR_VRC_CTA_INIT_COUNT
	.align		4
        /*0044*/ 	.byte	0x02, 0x4a
	.zero		1
	.zero		1


	//----- nvinfo : EIATTR_EXIT_INSTR_OFFSETS
	.align		4
        /*0048*/ 	.byte	0x04, 0x1c
        /*004a*/ 	.short	(.L_205 - .L_204)


	//   ....[0]....
.L_204:
        /*004c*/ 	.word	0x00000030


	//   ....[1]....
        /*0050*/ 	.word	0x000000b0


	//   ....[2]....
        /*0054*/ 	.word	0x00000170


	//----- nvinfo : EIATTR_CBANK_PARAM_SIZE
	.align		4
.L_205:
        /*0058*/ 	.byte	0x03, 0x19
        /*005a*/ 	.short	0x0018


	//----- nvinfo : EIATTR_PARAM_CBANK
	.align		4
        /*005c*/ 	.byte	0x04, 0x0a
        /*005e*/ 	.short	(.L_207 - .L_206)
	.align		4
.L_206:
        /*0060*/ 	.word	index@(.nv.constant0.scan_add_block_sums_kernel)
        /*0064*/ 	.short	0x0380
        /*0066*/ 	.short	0x0018


	//----- nvinfo : EIATTR_SW_WAR
	.align		4
.L_207:
        /*0068*/ 	.byte	0x04, 0x36
        /*006a*/ 	.short	(.L_209 - .L_208)
.L_208:
        /*006c*/ 	.word	0x00000008
.L_209:


//--------------------- .nv.info.scan_block_sums_kernel --------------------------
	.section	.nv.info.scan_block_sums_kernel,"",@"SHT_CUDA_INFO"
	.sectionflags	@""
	.align	4


	//----- nvinfo : EIATTR_CUDA_API_VERSION
	.align		4
        /*0000*/ 	.byte	0x04, 0x37
        /*0002*/ 	.short	(.L_211 - .L_210)
.L_210:
        /*0004*/ 	.word	0x00000082


	//----- nvinfo : EIATTR_KPARAM_INFO
	.align		4
.L_211:
        /*0008*/ 	.byte	0x04, 0x17
        /*000a*/ 	.short	(.L_213 - .L_212)
.L_212:
        /*000c*/ 	.word	0x00000000
        /*0010*/ 	.short	0x0001
        /*0012*/ 	.short	0x0008
        /*0014*/ 	.byte	0x00, 0xf0, 0x11, 0x00


	//----- nvinfo : EIATTR_KPARAM_INFO
	.align		4
.L_213:
        /*0018*/ 	.byte	0x04, 0x17
        /*001a*/ 	.short	(.L_215 - .L_214)
.L_214:
        /*001c*/ 	.word	0x00000000
        /*0020*/ 	.short	0x0000
        /*0022*/ 	.short	0x0000
        /*0024*/ 	.byte	0x00, 0xf5, 0x21, 0x00


	//----- nvinfo : EIATTR_SPARSE_MMA_MASK
	.align		4
.L_215:
        /*0028*/ 	.byte	0x03, 0x50
        /*002a*/ 	.short	0x0000


	//----- nvinfo : EIATTR_MAXREG_COUNT
	.align		4
        /*002c*/ 	.byte	0x03, 0x1b
        /*002e*/ 	.short	0x00ff


	//----- nvinfo : EIATTR_NUM_BARRIERS
	.align		4
        /*0030*/ 	.byte	0x02, 0x4c
        /*0032*/ 	.byte	0x01
	.zero		1


	//----- nvinfo : EIATTR_MERCURY_ISA_VERSION
	.align		4
        /*0034*/ 	.byte	0x03, 0x5f
        /*0036*/ 	.short	0x0101


	//----- nvinfo : EIATTR_VRC_CTA_INIT_COUNT
	.align		4
        /*0038*/ 	.byte	0x02, 0x4a
	.zero		1
	.zero		1


	//----- nvinfo : EIATTR_EXIT_INSTR_OFFSETS
	.align		4
        /*003c*/ 	.byte	0x04, 0x1c
        /*003e*/ 	.short	(.L_217 - .L_216)


	//   ....[0]....
.L_216:
        /*0040*/ 	.word	0x00000360


	//   ....[1]....
        /*0044*/ 	.word	0x00000390


	//----- nvinfo : EIATTR_CBANK_PARAM_SIZE
	.align		4
.L_217:
        /*0048*/ 	.byte	0x03, 0x19
        /*004a*/ 	.short	0x000c


	//----- nvinfo : EIATTR_PARAM_CBANK
	.align		4
        /*004c*/ 	.byte	0x04, 0x0a
        /*004e*/ 	.short	(.L_219 - .L_218)
	.align		4
.L_218:
        /*0050*/ 	.word	index@(.nv.constant0.scan_block_sums_kernel)
        /*0054*/ 	.short	0x0380
        /*0056*/ 	.short	0x000c


	//----- nvinfo : EIATTR_SW_WAR
	.align		4
.L_219:
        /*0058*/ 	.byte	0x04, 0x36
        /*005a*/ 	.short	(.L_221 - .L_220)
.L_220:
        /*005c*/ 	.word	0x00000008
.L_221:


//--------------------- .nv.info.scan_inclusive_sum_float_phase1_kernel --------------------------
	.section	.nv.info.scan_inclusive_sum_float_phase1_kernel,"",@"SHT_CUDA_INFO"
	.sectionflags	@""
	.align	4


	//----- nvinfo : EIATTR_CUDA_API_VERSION
	.align		4
        /*0000*/ 	.byte	0x04, 0x37
        /*0002*/ 	.short	(.L_223 - .L_222)
.L_222:
        /*0004*/ 	.word	0x00000082


	//----- nvinfo : EIATTR_KPARAM_INFO
	.align		4
.L_223:
        /*0008*/ 	.byte	0x04, 0x17
        /*000a*/ 	.short	(.L_225 - .L_224)
.L_224:
        /*000c*/ 	.word	0x00000000
        /*0010*/ 	.short	0x0003
        /*0012*/ 	.short	0x0018
        /*0014*/ 	.byte	0x00, 0xf0, 0x21, 0x00


	//----- nvinfo : EIATTR_KPARAM_INFO
	.align		4
.L_225:
        /*0018*/ 	.byte	0x04, 0x17
        /*001a*/ 	.short	(.L_227 - .L_226)
.L_226:
        /*001c*/ 	.word	0x00000000
        /*0020*/ 	.short	0x0002
        /*0022*/ 	.short	0x0010
        /*0024*/ 	.byte	0x00, 0xf5, 0x21, 0x00


	//----- nvinfo : EIATTR_KPARAM_INFO
	.align		4
.L_227:
        /*0028*/ 	.byte	0x04, 0x17
        /*002a*/ 	.short	(.L_229 - .L_228)
.L_228:
        /*002c*/ 	.word	0x00000000
        /*0030*/ 	.short	0x0001
        /*0032*/ 	.short	0x0008
        /*0034*/ 	.byte	0x00, 0xf5, 0x21, 0x00


	//----- nvinfo : EIATTR_KPARAM_INFO
	.align		4
.L_229:
        /*0038*/ 	.byte	0x04, 0x17
        /*003a*/ 	.short	(.L_231 - .L_230)
.L_230:
        /*003c*/ 	.word	0x00000000
        /*0040*/ 	.short	0x0000
        /*0042*/ 	.short	0x0000
        /*0044*/ 	.byte	0x00, 0xf5, 0x21, 0x00


	//----- nvinfo : EIATTR_SPARSE_MMA_MASK
	.align		4
.L_231:
        /*0048*/ 	.byte	0x03, 0x50
        /*004a*/ 	.short	0x0000


	//----- nvinfo : EIATTR_MAXREG_COUNT
	.align		4
        /*004c*/ 	.byte	0x03, 0x1b
        /*004e*/ 	.short	0x00ff


	//----- nvinfo : EIATTR_NUM_BARRIERS
	.align		4
        /*0050*/ 	.byte	0x02, 0x4c
        /*0052*/ 	.byte	0x01
	.zero		1


	//----- nvinfo : EIATTR_MERCURY_ISA_VERSION
	.align		4
        /*0054*/ 	.byte	0x03, 0x5f
        /*0056*/ 	.short	0x0101


	//----- nvinfo : EIATTR_VRC_CTA_INIT_COUNT
	.align		4
        /*0058*/ 	.byte	0x02, 0x4a
	.zero		1
	.zero		1


	//----- nvinfo : EIATTR_EXIT_INSTR_OFFSETS
	.align		4
        /*005c*/ 	.byte	0x04, 0x1c
        /*005e*/ 	.short	(.L_233 - .L_232)


	//   ....[0]....
.L_232:
        /*0060*/ 	.word	0x00000430


	//   ....[1]....
        /*0064*/ 	.word	0x00000470


	//----- nvinfo : EIATTR_CBANK_PARAM_SIZE
	.align		4
.L_233:
        /*0068*/ 	.byte	0x03, 0x19
        /*006a*/ 	.short	0x0020


	//----- nvinfo : EIATTR_PARAM_CBANK
	.align		4
        /*006c*/ 	.byte	0x04, 0x0a
        /*006e*/ 	.short	(.L_235 - .L_234)
	.align		4
.L_234:
        /*0070*/ 	.word	index@(.nv.constant0.scan_inclusive_sum_float_phase1_kernel)
        /*0074*/ 	.short	0x0380
        /*0076*/ 	.short	0x0020


	//----- nvinfo : EIATTR_SW_WAR
	.align		4
.L_235:
        /*0078*/ 	.byte	0x04, 0x36
        /*007a*/ 	.short	(.L_237 - .L_236)
.L_236:
        /*007c*/ 	.word	0x00000008
.L_237:


//--------------------- .nv.info.scan_exclusive_sum_float_single_kernel --------------------------
	.section	.nv.info.scan_exclusive_sum_float_single_kernel,"",@"SHT_CUDA_INFO"
	.sectionflags	@""
	.align	4


	//----- nvinfo : EIATTR_CUDA_API_VERSION
	.align		4
        /*0000*/ 	.byte	0x04, 0x37
        /*0002*/ 	.short	(.L_239 - .L_238)
.L_238:
        /*0004*/ 	.word	0x00000082


	//----- nvinfo : EIATTR_KPARAM_INFO
	.align		4
.L_239:
        /*0008*/ 	.byte	0x04, 0x17
        /*000a*/ 	.short	(.L_241 - .L_240)
.L_240:
        /*000c*/ 	.word	0x00000000
        /*0010*/ 	.short	0x0002
        /*0012*/ 	.short	0x0010
        /*0014*/ 	.byte	0x00, 0xf0, 0x21, 0x00


	//----- nvinfo : EIATTR_KPARAM_INFO
	.align		4
.L_241:
        /*0018*/ 	.byte	0x04, 0x17
        /*001a*/ 	.short	(.L_243 - .L_242)
.L_242:
        /*001c*/ 	.word	0x00000000
        /*0020*/ 	.short	0x0001
        /*0022*/ 	.short	0x0008
        /*0024*/ 	.byte	0x00, 0xf5, 0x21, 0x00


	//----- nvinfo : EIATTR_KPARAM_INFO
	.align		4
.L_243:
        /*0028*/ 	.byte	0x04, 0x17
        /*002a*/ 	.short	(.L_245 - .L_244)
.L_244:
        /*002c*/ 	.word	0x00000000
        /*0030*/ 	.short	0x0000
        /*0032*/ 	.short	0x0000
        /*0034*/ 	.byte	0x00, 0xf5, 0x21, 0x00


	//----- nvinfo : EIATTR_SPARSE_MMA_MASK
	.align		4
.L_245:
        /*0038*/ 	.byte	0x03, 0x50
        /*003a*/ 	.short	0x0000


	//----- nvinfo : EIATTR_MAXREG_COUNT
	.align		4
        /*003c*/ 	.byte	0x03, 0x1b
        /*003e*/ 	.short	0x00ff


	//----- nvinfo : EIATTR_NUM_BARRIERS
	.align		4
        /*0040*/ 	.byte	0x02, 0x4c
        /*0042*/ 	.byte	0x01
	.zero		1


	//----- nvinfo : EIATTR_MERCURY_ISA_VERSION
	.align		4
        /*0044*/ 	.byte	0x03, 0x5f
        /*0046*/ 	.short	0x0101


	//----- nvinfo : EIATTR_VRC_CTA_INIT_COUNT
	.align		4
        /*0048*/ 	.byte	0x02, 0x4a
	.zero		1
	.zero		1


	//----- nvinfo : EIATTR_EXIT_INSTR_OFFSETS
	.align		4
        /*004c*/ 	.byte	0x04, 0x1c
        /*004e*/ 	.short	(.L_247 - .L_246)


	//   ....[0]....
.L_246:
        /*0050*/ 	.word	0x000003b0


	//   ....[1]....
        /*0054*/ 	.word	0x00000410


	//----- nvinfo : EIATTR_CBANK_PARAM_SIZE
	.align		4
.L_247:
        /*0058*/ 	.byte	0x03, 0x19
        /*005a*/ 	.short	0x0018


	//----- nvinfo : EIATTR_PARAM_CBANK
	.align		4
        /*005c*/ 	.byte	0x04, 0x0a
        /*005e*/ 	.short	(.L_249 - .L_248)
	.align		4
.L_248:
        /*0060*/ 	.word	index@(.nv.constant0.scan_exclusive_sum_float_single_kernel)
        /*0064*/ 	.short	0x0380
        /*0066*/ 	.short	0x0018


	//----- nvinfo : EIATTR_SW_WAR
	.align		4
.L_249:
        /*0068*/ 	.byte	0x04, 0x36
        /*006a*/ 	.short	(.L_251 - .L_250)
.L_250:
        /*006c*/ 	.word	0x00000008
.L_251:


//--------------------- .nv.info.scan_inclusive_sum_float_single_kernel --------------------------
	.section	.nv.info.scan_inclusive_sum_float_single_kernel,"",@"SHT_CUDA_INFO"
	.sectionflags	@""
	.align	4


	//----- nvinfo : EIATTR_CUDA_API_VERSION
	.align		4
        /*0000*/ 	.byte	0x04, 0x37
        /*0002*/ 	.short	(.L_253 - .L_252)
.L_252:
        /*0004*/ 	.word	0x00000082


	//----- nvinfo : EIATTR_KPARAM_INFO
	.align		4
.L_253:
        /*0008*/ 	.byte	0x04, 0x17
        /*000a*/ 	.short	(.L_255 - .L_254)
.L_254:
        /*000c*/ 	.word	0x00000000
        /*0010*/ 	.short	0x0002
        /*0012*/ 	.short	0x0010
        /*0014*/ 	.byte	0x00, 0xf0, 0x21, 0x00


	//----- nvinfo : EIATTR_KPARAM_INFO
	.align		4
.L_255:
        /*0018*/ 	.byte	0x04, 0x17
        /*001a*/ 	.short	(.L_257 - .L_256)
.L_256:
        /*001c*/ 	.word	0x00000000
        /*0020*/ 	.short	0x0001
        /*0022*/ 	.short	0x0008
        /*0024*/ 	.byte	0x00, 0xf5, 0x21, 0x00


	//----- nvinfo : EIATTR_KPARAM_INFO
	.align		4
.L_257:
        /*0028*/ 	.byte	0x04, 0x17
        /*002a*/ 	.short	(.L_259 - .L_258)
.L_258:
        /*002c*/ 	.word	0x00000000
        /*0030*/ 	.short	0x0000
        /*0032*/ 	.short	0x0000
        /*0034*/ 	.byte	0x00, 0xf5, 0x21, 0x00


	//----- nvinfo : EIATTR_SPARSE_MMA_MASK
	.align		4
.L_259:
        /*0038*/ 	.byte	0x03, 0x50
        /*003a*/ 	.short	0x0000


	//----- nvinfo : EIATTR_MAXREG_COUNT
	.align		4
        /*003c*/ 	.byte	0x03, 0x1b
        /*003e*/ 	.short	0x00ff


	//----- nvinfo : EIATTR_NUM_BARRIERS
	.align		4
        /*0040*/ 	.byte	0x02, 0x4c
        /*0042*/ 	.byte	0x01
	.zero		1


	//----- nvinfo : EIATTR_MERCURY_ISA_VERSION
	.align		4
        /*0044*/ 	.byte	0x03, 0x5f
        /*0046*/ 	.short	0x0101


	//----- nvinfo : EIATTR_VRC_CTA_INIT_COUNT
	.align		4
        /*0048*/ 	.byte	0x02, 0x4a
	.zero		1
	.zero		1


	//----- nvinfo : EIATTR_EXIT_INSTR_OFFSETS
	.align		4
        /*004c*/ 	.byte	0x04, 0x1c
        /*004e*/ 	.short	(.L_261 - .L_260)


	//   ....[0]....
.L_260:
        /*0050*/ 	.word	0x00000390


	//   ....[1]....
        /*0054*/ 	.word	0x000003f0


	//----- nvinfo : EIATTR_CBANK_PARAM_SIZE
	.align		4
.L_261:
        /*0058*/ 	.byte	0x03, 0x19
        /*005a*/ 	.short	0x0018


	//----- nvinfo : EIATTR_PARAM_CBANK
	.align		4
        /*005c*/ 	.byte	0x04, 0x0a
        /*005e*/ 	.short	(.L_263 - .L_262)
	.align		4
.L_262:
        /*0060*/ 	.word	index@(.nv.constant0.scan_inclusive_sum_float_single_kernel)
        /*0064*/ 	.short	0x0380
        /*0066*/ 	.short	0x0018


	//----- nvinfo : EIATTR_SW_WAR
	.align		4
.L_263:
        /*0068*/ 	.byte	0x04, 0x36
        /*006a*/ 	.short	(.L_265 - .L_264)
.L_264:
        /*006c*/ 	.word	0x00000008
.L_265:


//--------------------- .nv.callgraph             --------------------------
	.section	.nv.callgraph,"",@"SHT_CUDA_CALLGRAPH"
	.align	4
	.sectionentsize	8
	.align		4
        /*0000*/ 	.word	0x00000000
	.align		4
        /*0004*/ 	.word	0xffffffff
	.align		4
        /*0008*/ 	.word	0x00000000
	.align		4
        /*000c*/ 	.word	0xfffffffe
	.align		4
        /*0010*/ 	.word	0x00000000
	.align		4
        /*0014*/ 	.word	0xfffffffd
	.align		4
        /*0018*/ 	.word	0x00000000
	.align		4
        /*001c*/ 	.word	0xfffffffc


//--------------------- .text.cumsum_exclusive_float_kernel --------------------------
	.section	.text.cumsum_exclusive_float_kernel,"ax",@progbits
	.align	128
        .global         cumsum_exclusive_float_kernel
        .type           cumsum_exclusive_float_kernel,@function
        .size           cumsum_exclusive_float_kernel,(.L_x_46 - cumsum_exclusive_float_kernel)
        .other          cumsum_exclusive_float_kernel,@"STO_CUDA_ENTRY STV_DEFAULT"
cumsum_exclusive_float_kernel:
.text.cumsum_exclusive_float_kernel:
[----:B------:R-:W-:Y:S01]  /*0000*/  LDC R1, c[0x0][0x37c] ;  /* 0x0000df00ff017b82 */ /* 0x000fe20000000800 */
[----:B------:R-:W0:Y:S07]  /*0010*/  S2R R2, SR_TID.X ;  /* 0x0000000000027919 */ /* 0x000e2e0000002100 */
[----:B------:R-:W0:Y:S01]  /*0020*/  S2UR UR4, SR_CTAID.X ;  /* 0x00000000000479c3 */ /* 0x000e220000002500 */
[----:B------:R-:W1:Y:S01]  /*0030*/  LDCU.64 UR6, c[0x0][0x390] ;  /* 0x00007200ff0677ac */ /* 0x000e620008000a00 */
[----:B------:R-:W-:-:S02]  /*0040*/  IMAD.MOV.U32 R3, RZ, RZ, RZ ;  /* 0x000000ffff037224 */ /* 0x000fc400078e00ff */
[----:B------:R-:W-:-:S04]  /*0050*/  IMAD.MOV.U32 R0, RZ, RZ, RZ ;  /* 0x000000ffff007224 */ /* 0x000fc800078e00ff */
[----:B------:R-:W0:Y:S02]  /*0060*/  LDC R11, c[0x0][0x360] ;  /* 0x0000d800ff0b7b82 */ /* 0x000e240000000800 */
[----:B0-----:R-:W-:-:S03]  /*0070*/  IMAD.WIDE.U32 R4, R11, UR4, R2 ;  /* 0x000000040b047c25 */ /* 0x001fc6000f8e0002 */
[C---:B-1----:R-:W-:Y:S02]  /*0080*/  ISETP.GE.U32.AND P1, PT, R4.reuse, UR6, PT ;  /* 0x0000000604007c0c */ /* 0x042fe4000bf26070 */
[----:B------:R-:W-:Y:S02]  /*0090*/  ISETP.EQ.U32.AND P0, PT, R4, RZ, PT ;  /* 0x000000ff0400720c */ /* 0x000fe40003f02070 */
[C---:B------:R-:W-:Y:S01]  /*00a0*/  ISETP.GE.U32.AND.EX P1, PT, R5.reuse, UR7, PT, P1 ;  /* 0x0000000705007c0c */ /* 0x040fe2000bf26110 */
[----:B------:R-:W0:Y:S03]  /*00b0*/  LDCU.64 UR6, c[0x0][0x358] ;  /* 0x00006b00ff0677ac */ /* 0x000e260008000a00 */
[----:B------:R-:W-:-:S13]  /*00c0*/  ISETP.EQ.OR.EX P0, PT, R5, RZ, P1, P0 ;  /* 0x000000ff0500720c */ /* 0x000fda0000f02700 */
[----:B------:R-:W1:Y:S02]  /*00d0*/  @!P0 LDC.64 R6, c[0x0][0x388] ;  /* 0x0000e200ff068b82 */ /* 0x000e640000000a00 */
[----:B-1----:R-:W-:-:S04]  /*00e0*/  @!P0 LEA R6, P1, R4, R6, 0x2 ;  /* 0x0000000604068211 */ /* 0x002fc800078210ff */
[----:B------:R-:W-:-:S05]  /*00f0*/  @!P0 LEA.HI.X R7, R4, R7, R5, 0x2, P1 ;  /* 0x0000000704078211 */ /* 0x000fca00008f1405 */
[----:B0-----:R-:W2:Y:S01]  /*0100*/  @!P0 LDG.E.CONSTANT R0, desc[UR6][R6.64+-0x4] ;  /* 0xfffffc0606008981 */ /* 0x001ea2000c1e9900 */
[----:B------:R-:W0:Y:S01]  /*0110*/  S2UR UR5, SR_CgaCtaId ;  /* 0x00000000000579c3 */ /* 0x000e220000008800 */
[----:B------:R-:W-:Y:S01]  /*0120*/  UMOV UR4, 0x400 ;  /* 0x0000040000047882 */ /* 0x000fe20000000000 */
[----:B------:R-:W-:Y:S01]  /*0130*/  ISETP.GE.U32.AND P0, PT, R11, 0x2, PT ;  /* 0x000000020b00780c */ /* 0x000fe20003f06070 */
[----:B0-----:R-:W-:-:S06]  /*0140*/  ULEA UR4, UR5, UR4, 0x18 ;  /* 0x0000000405047291 */ /* 0x001fcc000f8ec0ff */
[----:B------:R-:W-:-:S05]  /*0150*/  LEA R9, R2, UR4, 0x2 ;  /* 0x0000000402097c11 */ /* 0x000fca000f8e10ff */
[----:B--2---:R0:W-:Y:S01]  /*0160*/  STS [R9], R0 ;  /* 0x0000000009007388 */ /* 0x0041e20000000800 */
[----:B------:R-:W-:Y:S06]  /*0170*/  BAR.SYNC.DEFER_BLOCKING 0x0 ;  /* 0x0000000000007b1d */ /* 0x000fec0000010000 */
[----:B------:R-:W-:Y:S05]  /*0180*/  @!P0 BRA `(.L_x_0) ;  /* 0x0000000000388947 */ /* 0x000fea0003800000 */
[----:B------:R-:W-:-:S05]  /*0190*/  UMOV UR5, 0x1 ;  /* 0x0000000100057882 */ /* 0x000fca0000000000 */
.L_x_1:
[----:B------:R-:W-:Y:S01]  /*01a0*/  ISETP.GE.U32.AND P0, PT, R2, UR5, PT ;  /* 0x0000000502007c0c */ /* 0x000fe2000bf06070 */
[----:B01----:R-:W-:-:S12]  /*01b0*/  IMAD.MOV.U32 R0, RZ, RZ, RZ ;  /* 0x000000ffff007224 */ /* 0x003fd800078e00ff */
[----:B------:R-:W-:Y:S01]  /*01c0*/  @P0 VIADD R6, R2, -UR5 ;  /* 0x8000000502060c36 */ /* 0x000fe20008000000 */
[----:B------:R-:W-:-:S04]  /*01d0*/  USHF.L.U32 UR5, UR5, 0x1, URZ ;  /* 0x0000000105057899 */ /* 0x000fc800080006ff */
[----:B------:R-:W-:-:S05]  /*01e0*/  @P0 LEA R6, R6, UR4, 0x2 ;  /* 0x0000000406060c11 */ /* 0x000fca000f8e10ff */
[----:B------:R-:W-:Y:S01]  /*01f0*/  @P0 LDS R0, [R6] ;  /* 0x0000000006000984 */ /* 0x000fe20000000800 */
[----:B------:R-:W-:Y:S01]  /*0200*/  BAR.SYNC.DEFER_BLOCKING 0x0 ;  /* 0x0000000000007b1d */ /* 0x000fe20000010000 */
[----:B------:R-:W-:-:S05]  /*0210*/  ISETP.LE.U32.AND P0, PT, R11, UR5, PT ;  /* 0x000000050b007c0c */ /* 0x000fca000bf03070 */
[----:B------:R-:W0:Y:S02]  /*0220*/  LDS R7, [R9] ;  /* 0x0000000009077984 */ /* 0x000e240000000800 */
[----:B0-----:R-:W-:-:S05]  /*0230*/  FADD R0, R7, R0 ;  /* 0x0000000007007221 */ /* 0x001fca0000000000 */
[----:B------:R1:W-:Y:S01]  /*0240*/  STS [R9], R0 ;  /* 0x0000000009007388 */ /* 0x0003e20000000800 */
[----:B------:R-:W-:Y:S06]  /*0250*/  BAR.SYNC.DEFER_BLOCKING 0x0 ;  /* 0x0000000000007b1d */ /* 0x000fec0000010000 */
[----:B------:R-:W-:Y:S05]  /*0260*/  @!P0 BRA `(.L_x_1) ;  /* 0xfffffffc00cc8947 */ /* 0x000fea000383ffff */
.L_x_0:
[----:B------:R-:W2:Y:S02]  /*0270*/  LDCU.64 UR4, c[0x0][0x390] ;  /* 0x00007200ff0477ac */ /* 0x000ea40008000a00 */
[----:B--2---:R-:W-:-:S04]  /*0280*/  ISETP.GE.U32.AND P0, PT, R4, UR4, PT ;  /* 0x0000000404007c0c */ /* 0x004fc8000bf06070 */
[----:B------:R-:W-:-:S13]  /*0290*/  ISETP.GE.U32.AND.EX P0, PT, R5, UR5, PT, P0 ;  /* 0x0000000505007c0c */ /* 0x000fda000bf06100 */
[----:B------:R-:W-:Y:S05]  /*02a0*/  @P0 EXIT ;  /* 0x000000000000094d */ /* 0x000fea0003800000 */
[----:B01----:R-:W0:Y:S01]  /*02b0*/  LDS R9, [R9] ;  /* 0x0000000009097984 */ /* 0x003e220000000800 */
[----:B------:R-:W1:Y:S02]  /*02c0*/  LDCU.64 UR4, c[0x0][0x380] ;  /* 0x00007000ff0477ac */ /* 0x000e640008000a00 */
[----:B-1----:R-:W-:-:S04]  /*02d0*/  LEA R2, P0, R4, UR4, 0x2 ;  /* 0x0000000404027c11 */ /* 0x002fc8000f8010ff */
[----:B------:R-:W-:-:S05]  /*02e0*/  LEA.HI.X R3, R4, UR5, R5, 0x2, P0 ;  /* 0x0000000504037c11 */ /* 0x000fca00080f1405 */
[----:B0-----:R-:W-:Y:S01]  /*02f0*/  STG.E desc[UR6][R2.64], R9 ;  /* 0x0000000902007986 */ /* 0x001fe2000c101906 */
[----:B------:R-:W-:Y:S05]  /*0300*/  EXIT ;  /* 0x000000000000794d */ /* 0x000fea0003800000 */
.L_x_2:
[----:B------:R-:W-:-:S00]  /*0310*/  BRA `(.L_x_2) ;  /* 0xfffffffc00fc7947 */ /* 0x000fc0000383ffff */
[----:B------:R-:W-:-:S00]  /*0320*/  NOP ;  /* 0x0000000000007918 */ /* 0x000fc00000000000 */
        /* <DEDUP_REMOVED lines=13> */
.L_x_46:


//--------------------- .text.cumsum_inclusive_int32_kernel --------------------------
	.section	.text.cumsum_inclusive_int32_kernel,"ax",@progbits
	.align	128
        .global         cumsum_inclusive_int32_kernel
        .type           cumsum_inclusive_int32_kernel,@function
        .size           cumsum_inclusive_int32_kernel,(.L_x_47 - cumsum_inclusive_int32_kernel)
        .other          cumsum_inclusive_int32_kernel,@"STO_CUDA_ENTRY STV_DEFAULT"
cumsum_inclusive_int32_kernel:
.text.cumsum_inclusive_int32_kernel:
        /* <DEDUP_REMOVED lines=8> */
[----:B-1----:R-:W-:-:S04]  /*0080*/  ISETP.GE.U32.AND P0, PT, R4, UR6, PT ;  /* 0x0000000604007c0c */ /* 0x002fc8000bf06070 */
[----:B------:R-:W-:Y:S01]  /*0090*/  ISETP.GE.U32.AND.EX P0, PT, R5, UR7, PT, P0 ;  /* 0x0000000705007c0c */ /* 0x000fe2000bf06100 */
[----:B------:R-:W0:-:S12]  /*00a0*/  LDCU.64 UR6, c[0x0][0x358] ;  /* 0x00006b00ff0677ac */ /* 0x000e180008000a00 */
        /* <DEDUP_REMOVED lines=13> */
.L_x_4:
        /* <DEDUP_REMOVED lines=9> */
[----:B0-----:R-:W-:-:S05]  /*0210*/  IMAD.IADD R0, R7, 0x1, R0 ;  /* 0x0000000107007824 */ /* 0x001fca00078e0200 */
[----:B------:R1:W-:Y:S01]  /*0220*/  STS [R9], R0 ;  /* 0x0000000009007388 */ /* 0x0003e20000000800 */
[----:B------:R-:W-:Y:S06]  /*0230*/  BAR.SYNC.DEFER_BLOCKING 0x0 ;  /* 0x0000000000007b1d */ /* 0x000fec0000010000 */
[----:B------:R-:W-:Y:S05]  /*0240*/  @!P0 BRA `(.L_x_4) ;  /* 0xfffffffc00cc8947 */ /* 0x000fea000383ffff */
.L_x_3:
        /* <DEDUP_REMOVED lines=10> */
.L_x_5:
        /* <DEDUP_REMOVED lines=9> */
.L_x_47:


//--------------------- .text.cumsum_axis_last_parallel_float_kernel --------------------------
	.section	.text.cumsum_axis_last_parallel_float_kernel,"ax",@progbits
	.align	128
        .global         cumsum_axis_last_parallel_float_kernel
        .type           cumsum_axis_last_parallel_float_kernel,@function
        .size           cumsum_axis_last_parallel_float_kernel,(.L_x_48 - cumsum_axis_last_parallel_float_kernel)
        .other          cumsum_axis_last_parallel_float_kernel,@"STO_CUDA_ENTRY STV_DEFAULT"
cumsum_axis_last_parallel_float_kernel:
.text.cumsum_axis_last_parallel_float_kernel:
[----:B------:R-:W-:Y:S08]  /*0000*/  LDC R1, c[0x0][0x37c] ;  /* 0x0000df00ff017b82 */ /* 0x000ff00000000800 */
[----:B------:R-:W0:Y:S08]  /*0010*/  S2UR UR6, SR_CTAID.X ;  /* 0x00000000000679c3 */ /* 0x000e300000002500 */
[----:B------:R-:W0:Y:S02]  /*0020*/  LDC.64 R2, c[0x0][0x390] ;  /* 0x0000e400ff027b82 */ /* 0x000e240000000a00 */
[----:B0-----:R-:W-:-:S04]  /*0030*/  ISETP.LE.U32.AND P0, PT, R2, UR6, PT ;  /* 0x0000000602007c0c */ /* 0x001fc8000bf03070 */
[----:B------:R-:W-:-:S13]  /*0040*/  ISETP.GE.U32.AND.EX P0, PT, RZ, R3, PT, P0 ;  /* 0x00000003ff00720c */ /* 0x000fda0003f06100 */
[----:B------:R-:W-:Y:S05]  /*0050*/  @P0 EXIT ;  /* 0x000000000000094d */ /* 0x000fea0003800000 */
[----:B------:R-:W0:Y:S01]  /*0060*/  S2R R5, SR_TID.X ;  /* 0x0000000000057919 */ /* 0x000e220000002100 */
[----:B------:R-:W1:Y:S01]  /*0070*/  LDCU.64 UR4, c[0x0][0x398] ;  /* 0x00007300ff0477ac */ /* 0x000e620008000a00 */
[----:B------:R-:W-:Y:S01]  /*0080*/  BSSY.RECONVERGENT B0, `(.L_x_6) ;  /* 0x000001f000007945 */ /* 0x000fe20003800200 */
[----:B------:R-:W-:Y:S01]  /*0090*/  IMAD.MOV.U32 R3, RZ, RZ, RZ ;  /* 0x000000ffff037224 */ /* 0x000fe200078e00ff */
[----:B------:R-:W2:Y:S01]  /*00a0*/  LDCU.64 UR8, c[0x0][0x358] ;  /* 0x00006b00ff0877ac */ /* 0x000ea20008000a00 */
[----:B-1----:R-:W-:Y:S02]  /*00b0*/  IMAD.U32 R0, RZ, RZ, UR4 ;  /* 0x00000004ff007e24 */ /* 0x002fe4000f8e00ff */
[----:B------:R-:W-:Y:S01]  /*00c0*/  IMAD.U32 R2, RZ, RZ, UR5 ;  /* 0x00000005ff027e24 */ /* 0x000fe2000f8e00ff */
[----:B------:R-:W1:Y:S02]  /*00d0*/  LDCU.64 UR4, c[0x0][0x388] ;  /* 0x00007100ff0477ac */ /* 0x000e640008000a00 */
[----:B------:R-:W-:-:S04]  /*00e0*/  ISETP.GE.U32.AND P1, PT, R0, 0x2, PT ;  /* 0x000000020000780c */ /* 0x000fc80003f26070 */
[----:B------:R-:W-:Y:S02]  /*00f0*/  ISETP.GE.U32.AND.EX P1, PT, R2, RZ, PT, P1 ;  /* 0x000000ff0200720c */ /* 0x000fe40003f26110 */
[----:B0-----:R-:W-:-:S04]  /*0100*/  ISETP.GE.U32.AND P0, PT, R5, R0, PT ;  /* 0x000000000500720c */ /* 0x001fc80003f06070 */
[----:B------:R-:W-:-:S13]  /*0110*/  ISETP.GE.U32.AND.EX P0, PT, RZ, R2, PT, P0 ;  /* 0x00000002ff00720c */ /* 0x000fda0003f06100 */
[----:B-12---:R-:W-:Y:S05]  /*0120*/  @P0 BRA `(.L_x_7) ;  /* 0x0000000000500947 */ /* 0x006fea0003800000 */
[----:B------:R-:W0:Y:S01]  /*0130*/  S2R R7, SR_CgaCtaId ;  /* 0x0000000000077919 */ /* 0x000e220000008800 */
[----:B------:R-:W1:Y:S01]  /*0140*/  LDC R10, c[0x0][0x360] ;  /* 0x0000d800ff0a7b82 */ /* 0x000e620000000800 */
[----:B------:R-:W-:Y:S01]  /*0150*/  MOV R4, 0x400 ;  /* 0x0000040000047802 */ /* 0x000fe20000000f00 */
[----:B------:R-:W-:Y:S02]  /*0160*/  IMAD.MOV.U32 R11, RZ, RZ, R5 ;  /* 0x000000ffff0b7224 */ /* 0x000fe400078e0005 */
[----:B------:R-:W-:Y:S01]  /*0170*/  IMAD.MOV.U32 R12, RZ, RZ, R3 ;  /* 0x000000ffff0c7224 */ /* 0x000fe200078e0003 */
[----:B0-----:R-:W-:-:S07]  /*0180*/  LEA R4, R7, R4, 0x18 ;  /* 0x0000000407047211 */ /* 0x001fce00078ec0ff */
.L_x_8:
[----:B------:R-:W-:Y:S02]  /*0190*/  IMAD.MOV.U32 R6, RZ, RZ, R11 ;  /* 0x000000ffff067224 */ /* 0x000fe400078e000b */
[----:B0-----:R-:W-:Y:S02]  /*01a0*/  IMAD.MOV.U32 R7, RZ, RZ, R12 ;  /* 0x000000ffff077224 */ /* 0x001fe400078e000c */
[----:B------:R-:W-:-:S04]  /*01b0*/  IMAD.WIDE.U32 R6, R0, UR6, R6 ;  /* 0x0000000600067c25 */ /* 0x000fc8000f8e0006 */
[----:B------:R-:W-:Y:S01]  /*01c0*/  IMAD R7, R2, UR6, R7 ;  /* 0x0000000602077c24 */ /* 0x000fe2000f8e0207 */
[----:B------:R-:W-:-:S04]  /*01d0*/  LEA R8, P0, R6, UR4, 0x2 ;  /* 0x0000000406087c11 */ /* 0x000fc8000f8010ff */
[----:B------:R-:W-:-:S05]  /*01e0*/  LEA.HI.X R9, R6, UR5, R7, 0x2, P0 ;  /* 0x0000000506097c11 */ /* 0x000fca00080f1407 */
[----:B------:R-:W2:Y:S01]  /*01f0*/  LDG.E.CONSTANT R8, desc[UR8][R8.64] ;  /* 0x0000000808087981 */ /* 0x000ea2000c1e9900 */
[----:B------:R-:W-:Y:S01]  /*0200*/  IMAD R7, R11, 0x4, R4 ;  /* 0x000000040b077824 */ /* 0x000fe200078e0204 */
[----:B-1----:R-:W-:-:S05]  /*0210*/  IADD3 R11, P0, PT, R10, R11, RZ ;  /* 0x0000000b0a0b7210 */ /* 0x002fca0007f1e0ff */
[----:B------:R-:W-:Y:S01]  /*0220*/  IMAD.X R12, RZ, RZ, R12, P0 ;  /* 0x000000ffff0c7224 */ /* 0x000fe200000e060c */
[----:B------:R-:W-:-:S04]  /*0230*/  ISETP.GE.U32.AND P0, PT, R11, R0, PT ;  /* 0x000000000b00720c */ /* 0x000fc80003f06070 */
[----:B------:R-:W-:Y:S01]  /*0240*/  ISETP.GE.U32.AND.EX P0, PT, R12, R2, PT, P0 ;  /* 0x000000020c00720c */ /* 0x000fe20003f06100 */
[----:B--2---:R0:W-:-:S12]  /*0250*/  STS [R7], R8 ;  /* 0x0000000807007388 */ /* 0x0041d80000000800 */
[----:B------:R-:W-:Y:S05]  /*0260*/  @!P0 BRA `(.L_x_8) ;  /* 0xfffffffc00c88947 */ /* 0x000fea000383ffff */
.L_x_7:
[----:B------:R-:W-:Y:S05]  /*0270*/  BSYNC.RECONVERGENT B0 ;  /* 0x0000000000007941 */ /* 0x000fea0003800200 */
.L_x_6:
[----:B------:R-:W-:Y:S06]  /*0280*/  BAR.SYNC.DEFER_BLOCKING 0x0 ;  /* 0x0000000000007b1d */ /* 0x000fec0000010000 */
[----:B------:R-:W-:Y:S05]  /*0290*/  @!P1 BRA `(.L_x_9) ;  /* 0x0000000000689947 */ /* 0x000fea0003800000 */
[----:B------:R-:W1:Y:S01]  /*02a0*/  S2UR UR5, SR_CgaCtaId ;  /* 0x00000000000579c3 */ /* 0x000e620000008800 */
[----:B------:R-:W-:-:S07]  /*02b0*/  UMOV UR4, 0x400 ;  /* 0x0000040000047882 */ /* 0x000fce0000000000 */
[----:B------:R-:W2:Y:S01]  /*02c0*/  LDC.64 R10, c[0x0][0x398] ;  /* 0x0000e600ff0a7b82 */ /* 0x000ea20000000a00 */
[----:B-1----:R-:W-:-:S03]  /*02d0*/  ULEA UR4, UR5, UR4, 0x18 ;  /* 0x0000000405047291 */ /* 0x002fc6000f8ec0ff */
[----:B------:R-:W-:-:S03]  /*02e0*/  UMOV UR5, 0x1 ;  /* 0x0000000100057882 */ /* 0x000fc60000000000 */
[----:B------:R-:W-:-:S07]  /*02f0*/  LEA R9, R5, UR4, 0x2 ;  /* 0x0000000405097c11 */ /* 0x000fce000f8e10ff */
.L_x_10:
[----:B--2---:R-:W-:Y:S02]  /*0300*/  IMAD.MOV.U32 R0, RZ, RZ, R10 ;  /* 0x000000ffff007224 */ /* 0x004fe400078e000a */
[----:B------:R-:W-:Y:S02]  /*0310*/  IMAD.MOV.U32 R2, RZ, RZ, R11 ;  /* 0x000000ffff027224 */ /* 0x000fe400078e000b */
[----:B------:R-:W-:Y:S01]  /*0320*/  IMAD.MOV.U32 R4, RZ, RZ, RZ ;  /* 0x000000ffff047224 */ /* 0x000fe200078e00ff */
[----:B------:R-:W-:-:S04]  /*0330*/  ISETP.GE.U32.AND P0, PT, R5, R0, PT ;  /* 0x000000000500720c */ /* 0x000fc80003f06070 */
[----:B------:R-:W-:-:S04]  /*0340*/  ISETP.GE.U32.AND.EX P0, PT, R3, R2, PT, P0 ;  /* 0x000000020300720c */ /* 0x000fc80003f06100 */
[----:B------:R-:W-:-:S13]  /*0350*/  ISETP.LT.U32.OR P1, PT, R5, UR5, P0 ;  /* 0x0000000505007c0c */ /* 0x000fda0008721470 */
[----:B------:R-:W-:Y:S01]  /*0360*/  @!P1 VIADD R6, R5, -UR5 ;  /* 0x8000000505069c36 */ /* 0x000fe20008000000 */
[----:B------:R-:W-:-:S04]  /*0370*/  USHF.L.U32 UR5, UR5, 0x1, URZ ;  /* 0x0000000105057899 */ /* 0x000fc800080006ff */
[----:B------:R-:W-:Y:S01]  /*0380*/  @!P1 LEA R6, R6, UR4, 0x2 ;  /* 0x0000000406069c11 */ /* 0x000fe2000f8e10ff */
[----:B------:R-:W-:-:S04]  /*0390*/  USHF.R.S32.HI UR7, URZ, 0x1f, UR5 ;  /* 0x0000001fff077899 */ /* 0x000fc80008011405 */
[----:B------:R-:W-:Y:S01]  /*03a0*/  @!P1 LDS R4, [R6] ;  /* 0x0000000006049984 */ /* 0x000fe20000000800 */
[----:B------:R-:W-:Y:S06]  /*03b0*/  BAR.SYNC.DEFER_BLOCKING 0x0 ;  /* 0x0000000000007b1d */ /* 0x000fec0000010000 */
[----:B0-----:R-:W0:Y:S02]  /*03c0*/  @!P0 LDS R7, [R9] ;  /* 0x0000000009078984 */ /* 0x001e240000000800 */
[----:B0-----:R-:W-:Y:S01]  /*03d0*/  @!P0 FADD R4, R7, R4 ;  /* 0x0000000407048221 */ /* 0x001fe20000000000 */
[----:B------:R-:W-:-:S04]  /*03e0*/  IMAD.U32 R7, RZ, RZ, UR7 ;  /* 0x00000007ff077e24 */ /* 0x000fc8000f8e00ff */
[----:B------:R1:W-:Y:S01]  /*03f0*/  @!P0 STS [R9], R4 ;  /* 0x0000000409008388 */ /* 0x0003e20000000800 */
[----:B------:R-:W-:Y:S01]  /*0400*/  BAR.SYNC.DEFER_BLOCKING 0x0 ;  /* 0x0000000000007b1d */ /* 0x000fe20000010000 */
[----:B------:R-:W-:-:S04]  /*0410*/  ISETP.LE.U32.AND P0, PT, R0, UR5, PT ;  /* 0x0000000500007c0c */ /* 0x000fc8000bf03070 */
[----:B------:R-:W-:-:S13]  /*0420*/  ISETP.GE.U32.AND.EX P0, PT, R7, R2, PT, P0 ;  /* 0x000000020700720c */ /* 0x000fda0003f06100 */
[----:B-1----:R-:W-:Y:S05]  /*0430*/  @!P0 BRA `(.L_x_10) ;  /* 0xfffffffc00b08947 */ /* 0x002fea000383ffff */
.L_x_9:
[----:B------:R-:W-:-:S04]  /*0440*/  ISETP.GE.U32.AND P0, PT, R5, R0, PT ;  /* 0x000000000500720c */ /* 0x000fc80003f06070 */
[----:B------:R-:W-:-:S13]  /*0450*/  ISETP.GE.U32.AND.EX P0, PT, R3, R2, PT, P0 ;  /* 0x000000020300720c */ /* 0x000fda0003f06100 */
[----:B------:R-:W-:Y:S05]  /*0460*/  @P0 EXIT ;  /* 0x000000000000094d */ /* 0x000fea0003800000 */
[----:B------:R-:W1:Y:S01]  /*0470*/  S2UR UR5, SR_CgaCtaId ;  /* 0x00000000000579c3 */ /* 0x000e620000008800 */
[----:B------:R-:W-:Y:S01]  /*0480*/  UMOV UR4, 0x400 ;  /* 0x0000040000047882 */ /* 0x000fe20000000000 */
[----:B------:R-:W2:Y:S01]  /*0490*/  LDCU UR7, c[0x0][0x360] ;  /* 0x00006c00ff0777ac */ /* 0x000ea20008000800 */
[----:B------:R-:W3:Y:S02]  /*04a0*/  LDCU.64 UR10, c[0x0][0x380] ;  /* 0x00007000ff0a77ac */ /* 0x000ee40008000a00 */
[----:B-123--:R-:W-:-:S12]  /*04b0*/  ULEA UR4, UR5, UR4, 0x18 ;  /* 0x0000000405047291 */ /* 0x00efd8000f8ec0ff */
.L_x_11:
[----:B------:R-:W-:Y:S01]  /*04c0*/  LEA R4, R5, UR4, 0x2 ;  /* 0x0000000405047c11 */ /* 0x000fe2000f8e10ff */
[----:B------:R-:W-:Y:S02]  /*04d0*/  IMAD.MOV.U32 R6, RZ, RZ, R5 ;  /* 0x000000ffff067224 */ /* 0x000fe400078e0005 */
[----:B0-----:R-:W-:Y:S02]  /*04e0*/  IMAD.MOV.U32 R7, RZ, RZ, R3 ;  /* 0x000000ffff077224 */ /* 0x001fe400078e0003 */
[----:B-1----:R-:W0:Y:S01]  /*04f0*/  LDS R11, [R4] ;  /* 0x00000000040b7984 */ /* 0x002e220000000800 */
[----:B------:R-:W-:-:S04]  /*0500*/  IMAD.WIDE.U32 R6, R0, UR6, R6 ;  /* 0x0000000600067c25 */ /* 0x000fc8000f8e0006 */
[----:B------:R-:W-:Y:S01]  /*0510*/  IMAD R7, R2, UR6, R7 ;  /* 0x0000000602077c24 */ /* 0x000fe2000f8e0207 */
[----:B------:R-:W-:-:S04]  /*0520*/  LEA R8, P0, R6, UR10, 0x2 ;  /* 0x0000000a06087c11 */ /* 0x000fc8000f8010ff */
[----:B------:R-:W-:Y:S02]  /*0530*/  LEA.HI.X R9, R6, UR11, R7, 0x2, P0 ;  /* 0x0000000b06097c11 */ /* 0x000fe400080f1407 */
[----:B------:R-:W-:-:S05]  /*0540*/  IADD3 R5, P0, PT, R5, UR7, RZ ;  /* 0x0000000705057c10 */ /* 0x000fca000ff1e0ff */
[----:B------:R-:W-:Y:S01]  /*0550*/  IMAD.X R3, RZ, RZ, R3, P0 ;  /* 0x000000ffff037224 */ /* 0x000fe200000e0603 */
[----:B------:R-:W-:-:S04]  /*0560*/  ISETP.GE.U32.AND P0, PT, R5, R0, PT ;  /* 0x000000000500720c */ /* 0x000fc80003f06070 */
[----:B------:R-:W-:Y:S01]  /*0570*/  ISETP.GE.U32.AND.EX P0, PT, R3, R2, PT, P0 ;  /* 0x000000020300720c */ /* 0x000fe20003f06100 */
[----:B0-----:R1:W-:-:S12]  /*0580*/  STG.E desc[UR8][R8.64], R11 ;  /* 0x0000000b08007986 */ /* 0x0013d8000c101908 */
[----:B------:R-:W-:Y:S05]  /*0590*/  @!P0 BRA `(.L_x_11) ;  /* 0xfffffffc00c88947 */ /* 0x000fea000383ffff */
[----:B------:R-:W-:Y:S05]  /*05a0*/  EXIT ;  /* 0x000000000000794d */ /* 0x000fea0003800000 */
.L_x_12:
        /* <DEDUP_REMOVED lines=13> */
.L_x_48:


//--------------------- .text.cumsum_axis_last_float_kernel --------------------------
	.section	.text.cumsum_axis_last_float_kernel,"ax",@progbits
	.align	128
        .global         cumsum_axis_last_float_kernel
        .type           cumsum_axis_last_float_kernel,@function
        .size           cumsum_axis_last_float_kernel,(.L_x_49 - cumsum_axis_last_float_kernel)
        .other          cumsum_axis_last_float_kernel,@"STO_CUDA_ENTRY STV_DEFAULT"
cumsum_axis_last_float_kernel:
.text.cumsum_axis_last_float_kernel:
[----:B------:R-:W-:Y:S08]  /*0000*/  LDC R1, c[0x0][0x37c] ;  /* 0x0000df00ff017b82 */ /* 0x000ff00000000800 */
[----:B------:R-:W0:Y:S08]  /*0010*/  S2UR UR4, SR_CTAID.X ;  /* 0x00000000000479c3 */ /* 0x000e300000002500 */
[----:B------:R-:W0:Y:S02]  /*0020*/  LDC.64 R2, c[0x0][0x390] ;  /* 0x0000e400ff027b82 */ /* 0x000e240000000a00 */
[----:B0-----:R-:W-:-:S04]  /*0030*/  ISETP.LE.U32.AND P0, PT, R2, UR4, PT ;  /* 0x0000000402007c0c */ /* 0x001fc8000bf03070 */
[----:B------:R-:W-:-:S13]  /*0040*/  ISETP.GE.U32.AND.EX P0, PT, RZ, R3, PT, P0 ;  /* 0x00000003ff00720c */ /* 0x000fda0003f06100 */
[----:B------:R-:W-:Y:S05]  /*0050*/  @P0 EXIT ;  /* 0x000000000000094d */ /* 0x000fea0003800000 */
[----:B------:R-:W0:Y:S02]  /*0060*/  LDCU.64 UR14, c[0x0][0x398] ;  /* 0x00007300ff0e77ac */ /* 0x000e240008000a00 */
[----:B0-----:R-:W-:-:S04]  /*0070*/  ISETP.NE.U32.AND P0, PT, RZ, UR14, PT ;  /* 0x0000000eff007c0c */ /* 0x001fc8000bf05070 */
[----:B------:R-:W-:-:S13]  /*0080*/  ISETP.NE.AND.EX P0, PT, RZ, UR15, PT, P0 ;  /* 0x0000000fff007c0c */ /* 0x000fda000bf05300 */
[----:B------:R-:W-:Y:S05]  /*0090*/  @!P0 EXIT ;  /* 0x000000000000894d */ /* 0x000fea0003800000 */
[----:B------:R-:W-:Y:S01]  /*00a0*/  UISETP.GE.U32.AND UP0, UPT, UR14, 0x10, UPT ;  /* 0x000000100e00788c */ /* 0x000fe2000bf06070 */
[----:B------:R-:W-:Y:S01]  /*00b0*/  HFMA2 R0, -RZ, RZ, 0, 0 ;  /* 0x00000000ff007431 */ /* 0x000fe200000001ff */
[----:B------:R-:W-:Y:S02]  /*00c0*/  ULOP3.LUT UR22, UR14, 0xf, URZ, 0xc0, !UPT ;  /* 0x0000000f0e167892 */ /* 0x000fe4000f8ec0ff */
[----:B------:R-:W-:Y:S02]  /*00d0*/  UISETP.GE.U32.AND.EX UP0, UPT, UR15, URZ, UPT, UP0 ;  /* 0x000000ff0f00728c */ /* 0x000fe4000bf06100 */
[----:B------:R-:W-:Y:S02]  /*00e0*/  UIMAD.WIDE.U32 UR8, UR4, UR14, URZ ;  /* 0x0000000e040872a5 */ /* 0x000fe4000f8e00ff */
[----:B------:R-:W-:Y:S01]  /*00f0*/  ISETP.NE.U32.AND P0, PT, RZ, UR22, PT ;  /* 0x00000016ff007c0c */ /* 0x000fe2000bf05070 */
[----:B------:R-:W-:Y:S01]  /*0100*/  UMOV UR5, URZ ;  /* 0x000000ff00057c82 */ /* 0x000fe20008000000 */
[----:B------:R-:W-:Y:S01]  /*0110*/  UMOV UR6, URZ ;  /* 0x000000ff00067c82 */ /* 0x000fe20008000000 */
[----:B------:R-:W0:Y:S01]  /*0120*/  LDCU.64 UR20, c[0x0][0x358] ;  /* 0x00006b00ff1477ac */ /* 0x000e220008000a00 */
[----:B------:R-:W-:Y:S01]  /*0130*/  ISETP.NE.AND.EX P0, PT, RZ, RZ, PT, P0 ;  /* 0x000000ffff00720c */ /* 0x000fe20003f05300 */
[----:B------:R-:W-:Y:S01]  /*0140*/  UIMAD UR12, UR4, UR15, UR9 ;  /* 0x0000000f040c72a4 */ /* 0x000fe2000f8e0209 */
[----:B------:R-:W-:Y:S11]  /*0150*/  BRA.U !UP0, `(.L_x_13) ;  /* 0x00000005082c7547 */ /* 0x000ff6000b800000 */
[----:B------:R-:W1:Y:S01]  /*0160*/  LDCU.128 UR16, c[0x0][0x380] ;  /* 0x00007000ff1077ac */ /* 0x000e620008000c00 */
[----:B------:R-:W-:Y:S01]  /*0170*/  MOV R0, RZ ;  /* 0x000000ff00007202 */ /* 0x000fe20000000f00 */
[----:B------:R-:W2:Y:S01]  /*0180*/  LDCU UR6, c[0x0][0x39c] ;  /* 0x00007380ff0677ac */ /* 0x000ea20008000800 */
[----:B------:R-:W-:Y:S02]  /*0190*/  ULEA UR4, UP0, UR8, 0x20, 0x2 ;  /* 0x0000002008047891 */ /* 0x000fe4000f8010ff */
[----:B------:R-:W-:Y:S02]  /*01a0*/  ULOP3.LUT UR5, UR14, 0xfffffff0, URZ, 0xc0, !UPT ;  /* 0xfffffff00e057892 */ /* 0x000fe4000f8ec0ff */
[----:B------:R-:W-:Y:S02]  /*01b0*/  ULEA.HI.X UR7, UR8, URZ, UR12, 0x2, UP0 ;  /* 0x000000ff08077291 */ /* 0x000fe400080f140c */
[----:B-1----:R-:W-:Y:S02]  /*01c0*/  UIADD3 UR10, UP1, UPT, UR4, UR18, URZ ;  /* 0x00000012040a7290 */ /* 0x002fe4000ff3e0ff */
[----:B------:R-:W-:-:S02]  /*01d0*/  UIADD3 UR4, UP0, UPT, UR4, UR16, URZ ;  /* 0x0000001004047290 */ /* 0x000fc4000ff1e0ff */
[----:B------:R-:W-:Y:S02]  /*01e0*/  UIADD3.X UR11, UPT, UPT, UR7, UR19, URZ, UP1, !UPT ;  /* 0x00000013070b7290 */ /* 0x000fe40008ffe4ff */
[----:B------:R-:W-:Y:S01]  /*01f0*/  UIADD3.X UR7, UPT, UPT, UR7, UR17, URZ, UP0, !UPT ;  /* 0x0000001107077290 */ /* 0x000fe200087fe4ff */
[----:B------:R-:W-:Y:S02]  /*0200*/  MOV R2, UR10 ;  /* 0x0000000a00027c02 */ /* 0x000fe40008000f00 */
[----:B------:R-:W-:Y:S01]  /*0210*/  MOV R10, UR4 ;  /* 0x00000004000a7c02 */ /* 0x000fe20008000f00 */
[----:B------:R-:W-:Y:S01]  /*0220*/  UMOV UR4, UR5 ;  /* 0x0000000500047c82 */ /* 0x000fe20008000000 */
[----:B------:R-:W-:Y:S02]  /*0230*/  MOV R3, UR11 ;  /* 0x0000000b00037c02 */ /* 0x000fe40008000f00 */
[----:B------:R-:W-:Y:S01]  /*0240*/  MOV R11, UR7 ;  /* 0x00000007000b7c02 */ /* 0x000fe20008000f00 */
[----:B--2---:R-:W-:-:S06]  /*0250*/  UMOV UR7, UR6 ;  /* 0x0000000600077c82 */ /* 0x004fcc0008000000 */
.L_x_14:
[----:B01----:R-:W2:Y:S04]  /*0260*/  LDG.E.CONSTANT R13, desc[UR20][R2.64+-0x20] ;  /* 0xffffe014020d7981 */ /* 0x003ea8000c1e9900 */
[----:B------:R-:W3:Y:S04]  /*0270*/  LDG.E.CONSTANT R14, desc[UR20][R2.64+-0x1c] ;  /* 0xffffe414020e7981 */ /* 0x000ee8000c1e9900 */
[----:B------:R-:W4:Y:S04]  /*0280*/  LDG.E.CONSTANT R16, desc[UR20][R2.64+-0x18] ;  /* 0xffffe81402107981 */ /* 0x000f28000c1e9900 */
[----:B------:R-:W5:Y:S04]  /*0290*/  LDG.E.CONSTANT R18, desc[UR20][R2.64+-0x14] ;  /* 0xffffec1402127981 */ /* 0x000f68000c1e9900 */
        /* <DEDUP_REMOVED lines=11> */
[----:B------:R0:W5:Y:S01]  /*0350*/  LDG.E.CONSTANT R6, desc[UR20][R2.64+0x1c] ;  /* 0x00001c1402067981 */ /* 0x000162000c1e9900 */
[----:B------:R-:W-:-:S04]  /*0360*/  UIADD3 UR4, UP0, UPT, UR4, -0x10, URZ ;  /* 0xfffffff004047890 */ /* 0x000fc8000ff1e0ff */
[----:B------:R-:W-:Y:S02]  /*0370*/  UIADD3.X UR7, UPT, UPT, UR7, -0x1, URZ, UP0, !UPT ;  /* 0xffffffff07077890 */ /* 0x000fe400087fe4ff */
[----:B------:R-:W-:Y:S01]  /*0380*/  UISETP.NE.U32.AND UP0, UPT, UR4, URZ, UPT ;  /* 0x000000ff0400728c */ /* 0x000fe2000bf05070 */
[----:B0-----:R-:W-:-:S03]  /*0390*/  IADD3 R2, P1, PT, R2, 0x40, RZ ;  /* 0x0000004002027810 */ /* 0x001fc60007f3e0ff */
[----:B------:R-:W-:Y:S01]  /*03a0*/  UISETP.NE.AND.EX UP0, UPT, UR7, URZ, UPT, UP0 ;  /* 0x000000ff0700728c */ /* 0x000fe2000bf05300 */
[----:B------:R-:W-:Y:S01]  /*03b0*/  IADD3.X R3, PT, PT, RZ, R3, RZ, P1, !PT ;  /* 0x00000003ff037210 */ /* 0x000fe20000ffe4ff */
[----:B--2---:R-:W-:-:S04]  /*03c0*/  FADD R13, R13, R0 ;  /* 0x000000000d0d7221 */ /* 0x004fc80000000000 */
[----:B---3--:R-:W-:-:S04]  /*03d0*/  FADD R15, R13, R14 ;  /* 0x0000000e0d0f7221 */ /* 0x008fc80000000000 */
[----:B----4-:R-:W-:-:S04]  /*03e0*/  FADD R17, R15, R16 ;  /* 0x000000100f117221 */ /* 0x010fc80000000000 */
[----:B-----5:R-:W-:-:S04]  /*03f0*/  FADD R19, R17, R18 ;  /* 0x0000001211137221 */ /* 0x020fc80000000000 */
[----:B------:R-:W-:-:S04]  /*0400*/  FADD R21, R19, R20 ;  /* 0x0000001413157221 */ /* 0x000fc80000000000 */
[----:B------:R-:W-:-:S04]  /*0410*/  FADD R23, R21, R22 ;  /* 0x0000001615177221 */ /* 0x000fc80000000000 */
[----:B------:R-:W-:-:S04]  /*0420*/  FADD R25, R23, R24 ;  /* 0x0000001817197221 */ /* 0x000fc80000000000 */
[----:B------:R-:W-:-:S04]  /*0430*/  FADD R27, R25, R26 ;  /* 0x0000001a191b7221 */ /* 0x000fc80000000000 */
[----:B------:R-:W-:-:S04]  /*0440*/  FADD R29, R27, R28 ;  /* 0x0000001c1b1d7221 */ /* 0x000fc80000000000 */
[----:B------:R-:W-:-:S04]  /*0450*/  FADD R12, R29, R12 ;  /* 0x0000000c1d0c7221 */ /* 0x000fc80000000000 */
[----:B------:R-:W-:Y:S01]  /*0460*/  FADD R14, R12, R5 ;  /* 0x000000050c0e7221 */ /* 0x000fe20000000000 */
[----:B------:R-:W-:-:S03]  /*0470*/  MOV R5, R11 ;  /* 0x0000000b00057202 */ /* 0x000fc60000000f00 */
[----:B------:R-:W-:Y:S01]  /*0480*/  FADD R16, R14, R4 ;  /* 0x000000040e107221 */ /* 0x000fe20000000000 */
[----:B------:R-:W-:-:S03]  /*0490*/  MOV R4, R10 ;  /* 0x0000000a00047202 */ /* 0x000fc60000000f00 */
[----:B------:R-:W-:Y:S01]  /*04a0*/  FADD R9, R16, R9 ;  /* 0x0000000910097221 */ /* 0x000fe20000000000 */
[----:B------:R-:W-:Y:S01]  /*04b0*/  IADD3 R10, P2, PT, R4, 0x40, RZ ;  /* 0x00000040040a7810 */ /* 0x000fe20007f5e0ff */
[----:B------:R1:W-:Y:S02]  /*04c0*/  STG.E desc[UR20][R4.64+-0x20], R13 ;  /* 0xffffe00d04007986 */ /* 0x0003e4000c101914 */
[----:B------:R-:W-:Y:S01]  /*04d0*/  FADD R8, R9, R8 ;  /* 0x0000000809087221 */ /* 0x000fe20000000000 */
[----:B------:R-:W-:Y:S01]  /*04e0*/  IADD3.X R11, PT, PT, RZ, R5, RZ, P2, !PT ;  /* 0x00000005ff0b7210 */ /* 0x000fe200017fe4ff */
[----:B------:R1:W-:Y:S02]  /*04f0*/  STG.E desc[UR20][R4.64+-0x1c], R15 ;  /* 0xffffe40f04007986 */ /* 0x0003e4000c101914 */
[----:B------:R-:W-:Y:S02]  /*0500*/  FADD R7, R8, R7 ;  /* 0x0000000708077221 */ /* 0x000fe40000000000 */
[----:B------:R1:W-:Y:S02]  /*0510*/  STG.E desc[UR20][R4.64+-0x18], R17 ;  /* 0xffffe81104007986 */ /* 0x0003e4000c101914 */
[----:B------:R-:W-:-:S02]  /*0520*/  FADD R0, R7, R6 ;  /* 0x0000000607007221 */ /* 0x000fc40000000000 */
[----:B------:R1:W-:Y:S04]  /*0530*/  STG.E desc[UR20][R4.64+-0x14], R19 ;  /* 0xffffec1304007986 */ /* 0x0003e8000c101914 */
        /* <DEDUP_REMOVED lines=11> */
[----:B------:R1:W-:Y:S01]  /*05f0*/  STG.E desc[UR20][R4.64+0x1c], R0 ;  /* 0x00001c0004007986 */ /* 0x0003e2000c101914 */
[----:B------:R-:W-:Y:S05]  /*0600*/  BRA.U UP0, `(.L_x_14) ;  /* 0xfffffffd00147547 */ /* 0x000fea000b83ffff */
.L_x_13:
[----:B0-----:R-:W-:Y:S05]  /*0610*/  @!P0 EXIT ;  /* 0x000000000000894d */ /* 0x001fea0003800000 */
[----:B------:R-:W-:Y:S02]  /*0620*/  UISETP.GE.U32.AND UP0, UPT, UR22, 0x8, UPT ;  /* 0x000000081600788c */ /* 0x000fe4000bf06070 */
[----:B------:R-:W-:Y:S02]  /*0630*/  ULOP3.LUT UR13, UR14, 0x7, URZ, 0xc0, !UPT ;  /* 0x000000070e0d7892 */ /* 0x000fe4000f8ec0ff */
[----:B------:R-:W-:-:S04]  /*0640*/  UISETP.GE.U32.AND.EX UP0, UPT, URZ, URZ, UPT, UP0 ;  /* 0x000000ffff00728c */ /* 0x000fc8000bf06100 */
[----:B------:R-:W-:-:S04]  /*0650*/  ISETP.NE.U32.AND P0, PT, RZ, UR13, PT ;  /* 0x0000000dff007c0c */ /* 0x000fc8000bf05070 */
[----:B------:R-:W-:Y:S01]  /*0660*/  ISETP.NE.AND.EX P0, PT, RZ, RZ, PT, P0 ;  /* 0x000000ffff00720c */ /* 0x000fe20003f05300 */
[----:B------:R-:W-:-:S12]  /*0670*/  BRA.U !UP0, `(.L_x_15) ;  /* 0x00000001089c7547 */ /* 0x000fd8000b800000 */
[----:B------:R-:W0:Y:S01]  /*0680*/  LDCU.128 UR16, c[0x0][0x380] ;  /* 0x00007000ff1077ac */ /* 0x000e220008000c00 */
[----:B------:R-:W-:-:S04]  /*0690*/  UIADD3 UR7, UP0, UPT, UR5, UR8, URZ ;  /* 0x0000000805077290 */ /* 0x000fc8000ff1e0ff */
[----:B------:R-:W-:Y:S02]  /*06a0*/  USHF.L.U32 UR4, UR7, 0x2, URZ ;  /* 0x0000000207047899 */ /* 0x000fe400080006ff */
[----:B------:R-:W-:-:S04]  /*06b0*/  UIADD3.X UR10, UPT, UPT, UR6, UR12, URZ, UP0, !UPT ;  /* 0x0000000c060a7290 */ /* 0x000fc800087fe4ff */
[----:B------:R-:W-:Y:S02]  /*06c0*/  USHF.L.U64.HI UR7, UR7, 0x2, UR10 ;  /* 0x0000000207077899 */ /* 0x000fe4000801020a */
[----:B0-----:R-:W-:-:S04]  /*06d0*/  UIADD3 UR11, UP0, UPT, UR4, UR18, URZ ;  /* 0x00000012040b7290 */ /* 0x001fc8000ff1e0ff */
[----:B------:R-:W-:Y:S02]  /*06e0*/  UIADD3.X UR10, UPT, UPT, UR7, UR19, URZ, UP0, !UPT ;  /* 0x00000013070a7290 */ /* 0x000fe400087fe4ff */
[----:B------:R-:W-:-:S04]  /*06f0*/  IMAD.U32 R2, RZ, RZ, UR11 ;  /* 0x0000000bff027e24 */ /* 0x000fc8000f8e00ff */
[----:B------:R-:W-:-:S05]  /*0700*/  MOV R3, UR10 ;  /* 0x0000000a00037c02 */ /* 0x000fca0008000f00 */
[----:B-1----:R-:W2:Y:S04]  /*0710*/  LDG.E.CONSTANT R5, desc[UR20][R2.64] ;  /* 0x0000001402057981 */ /* 0x002ea8000c1e9900 */
[----:B------:R-:W3:Y:S04]  /*0720*/  LDG.E.CONSTANT R4, desc[UR20][R2.64+0x4] ;  /* 0x0000041402047981 */ /* 0x000ee8000c1e9900 */
[----:B------:R-:W4:Y:S04]  /*0730*/  LDG.E.CONSTANT R6, desc[UR20][R2.64+0x8] ;  /* 0x0000081402067981 */ /* 0x000f28000c1e9900 */
[----:B------:R-:W5:Y:S04]  /*0740*/  LDG.E.CONSTANT R8, desc[UR20][R2.64+0xc] ;  /* 0x00000c1402087981 */ /* 0x000f68000c1e9900 */
[----:B------:R-:W5:Y:S04]  /*0750*/  LDG.E.CONSTANT R10, desc[UR20][R2.64+0x10] ;  /* 0x00001014020a7981 */ /* 0x000f68000c1e9900 */
[----:B------:R-:W5:Y:S04]  /*0760*/  LDG.E.CONSTANT R12, desc[UR20][R2.64+0x14] ;  /* 0x00001414020c7981 */ /* 0x000f68000c1e9900 */
[----:B------:R-:W5:Y:S04]  /*0770*/  LDG.E.CONSTANT R14, desc[UR20][R2.64+0x18] ;  /* 0x00001814020e7981 */ /* 0x000f68000c1e9900 */
[----:B------:R0:W5:Y:S01]  /*0780*/  LDG.E.CONSTANT R16, desc[UR20][R2.64+0x1c] ;  /* 0x00001c1402107981 */ /* 0x000162000c1e9900 */
[----:B------:R-:W-:-:S04]  /*0790*/  UIADD3 UR4, UP0, UPT, UR4, UR16, URZ ;  /* 0x0000001004047290 */ /* 0x000fc8000ff1e0ff */
[----:B------:R-:W-:Y:S02]  /*07a0*/  UIADD3.X UR7, UPT, UPT, UR7, UR17, URZ, UP0, !UPT ;  /* 0x0000001107077290 */ /* 0x000fe400087fe4ff */
[----:B------:R-:W-:-:S04]  /*07b0*/  UIADD3 UR5, UP0, UPT, UR5, 0x8, URZ ;  /* 0x0000000805057890 */ /* 0x000fc8000ff1e0ff */
[----:B------:R-:W-:Y:S01]  /*07c0*/  UIADD3.X UR6, UPT, UPT, URZ, UR6, URZ, UP0, !UPT ;  /* 0x00000006ff067290 */ /* 0x000fe200087fe4ff */
[----:B--2---:R-:W-:Y:S01]  /*07d0*/  FADD R7, R0, R5 ;  /* 0x0000000500077221 */ /* 0x004fe20000000000 */
[----:B------:R-:W-:-:S03]  /*07e0*/  MOV R5, UR7 ;  /* 0x0000000700057c02 */ /* 0x000fc60008000f00 */
[----:B---3--:R-:W-:Y:S01]  /*07f0*/  FADD R9, R7, R4 ;  /* 0x0000000407097221 */ /* 0x008fe20000000000 */
[----:B------:R-:W-:-:S03]  /*0800*/  MOV R4, UR4 ;  /* 0x0000000400047c02 */ /* 0x000fc60008000f00 */
[----:B----4-:R-:W-:Y:S02]  /*0810*/  FADD R11, R9, R6 ;  /* 0x00000006090b7221 */ /* 0x010fe40000000000 */
[----:B------:R2:W-:Y:S02]  /*0820*/  STG.E desc[UR20][R4.64], R7 ;  /* 0x0000000704007986 */ /* 0x0005e4000c101914 */
[----:B-----5:R-:W-:Y:S02]  /*0830*/  FADD R13, R11, R8 ;  /* 0x000000080b0d7221 */ /* 0x020fe40000000000 */
[----:B------:R2:W-:Y:S02]  /*0840*/  STG.E desc[UR20][R4.64+0x4], R9 ;  /* 0x0000040904007986 */ /* 0x0005e4000c101914 */
[----:B------:R-:W-:Y:S02]  /*0850*/  FADD R15, R13, R10 ;  /* 0x0000000a0d0f7221 */ /* 0x000fe40000000000 */
[----:B------:R2:W-:Y:S02]  /*0860*/  STG.E desc[UR20][R4.64+0x8], R11 ;  /* 0x0000080b04007986 */ /* 0x0005e4000c101914 */
[----:B------:R-:W-:-:S02]  /*0870*/  FADD R17, R15, R12 ;  /* 0x0000000c0f117221 */ /* 0x000fc40000000000 */
[----:B------:R2:W-:Y:S02]  /*0880*/  STG.E desc[UR20][R4.64+0xc], R13 ;  /* 0x00000c0d04007986 */ /* 0x0005e4000c101914 */
[----:B0-----:R-:W-:Y:S02]  /*0890*/  FADD R3, R17, R14 ;  /* 0x0000000e11037221 */ /* 0x001fe40000000000 */
[----:B------:R2:W-:Y:S02]  /*08a0*/  STG.E desc[UR20][R4.64+0x10], R15 ;  /* 0x0000100f04007986 */ /* 0x0005e4000c101914 */
[----:B------:R-:W-:Y:S02]  /*08b0*/  FADD R0, R3, R16 ;  /* 0x0000001003007221 */ /* 0x000fe40000000000 */
[----:B------:R2:W-:Y:S04]  /*08c0*/  STG.E desc[UR20][R4.64+0x14], R17 ;  /* 0x0000141104007986 */ /* 0x0005e8000c101914 */
[----:B------:R2:W-:Y:S04]  /*08d0*/  STG.E desc[UR20][R4.64+0x18], R3 ;  /* 0x0000180304007986 */ /* 0x0005e8000c101914 */
[----:B------:R2:W-:Y:S02]  /*08e0*/  STG.E desc[UR20][R4.64+0x1c], R0 ;  /* 0x00001c0004007986 */ /* 0x0005e4000c101914 */
.L_x_15:
[----:B------:R-:W-:Y:S05]  /*08f0*/  @!P0 EXIT ;  /* 0x000000000000894d */ /* 0x000fea0003800000 */
[----:B------:R-:W-:Y:S02]  /*0900*/  UISETP.GE.U32.AND UP0, UPT, UR13, 0x4, UPT ;  /* 0x000000040d00788c */ /* 0x000fe4000bf06070 */
[----:B------:R-:W-:Y:S02]  /*0910*/  ULOP3.LUT UR10, UR14, 0x3, URZ, 0xc0, !UPT ;  /* 0x000000030e0a7892 */ /* 0x000fe4000f8ec0ff */
[----:B------:R-:W-:Y:S01]  /*0920*/  UISETP.GE.U32.AND.EX UP0, UPT, URZ, URZ, UPT, UP0 ;  /* 0x000000ffff00728c */ /* 0x000fe2000bf06100 */
[----:B------:R-:W-:-:S03]  /*0930*/  UMOV UR4, URZ ;  /* 0x000000ff00047c82 */ /* 0x000fc60008000000 */
[----:B------:R-:W-:-:S04]  /*0940*/  ISETP.NE.U32.AND P0, PT, RZ, UR10, PT ;  /* 0x0000000aff007c0c */ /* 0x000fc8000bf05070 */
[----:B------:R-:W-:Y:S01]  /*0950*/  ISETP.NE.AND.EX P0, PT, RZ, UR4, PT, P0 ;  /* 0x00000004ff007c0c */ /* 0x000fe2000bf05300 */
        /* <DEDUP_REMOVED lines=8> */
[----:B------:R-:W-:-:S04]  /*09e0*/  MOV R2, UR14 ;  /* 0x0000000e00027c02 */ /* 0x000fc80008000f00 */
[----:B--2---:R-:W-:-:S05]  /*09f0*/  MOV R3, UR7 ;  /* 0x0000000700037c02 */ /* 0x004fca0008000f00 */
[----:B-1----:R-:W2:Y:S04]  /*0a00*/  LDG.E.CONSTANT R5, desc[UR20][R2.64] ;  /* 0x0000001402057981 */ /* 0x002ea8000c1e9900 */
[----:B------:R-:W3:Y:S04]  /*0a10*/  LDG.E.CONSTANT R4, desc[UR20][R2.64+0x4] ;  /* 0x0000041402047981 */ /* 0x000ee8000c1e9900 */
[----:B------:R-:W4:Y:S04]  /*0a20*/  LDG.E.CONSTANT R6, desc[UR20][R2.64+0x8] ;  /* 0x0000081402067981 */ /* 0x000f28000c1e9900 */
[----:B------:R-:W5:Y:S01]  /*0a30*/  LDG.E.CONSTANT R8, desc[UR20][R2.64+0xc] ;  /* 0x00000c1402087981 */ /* 0x000f62000c1e9900 */
[----:B------:R-:W-:-:S04]  /*0a40*/  UIADD3 UR16, UP0, UPT, UR13, UR16, URZ ;  /* 0x000000100d107290 */ /* 0x000fc8000ff1e0ff */
[----:B------:R-:W-:Y:S02]  /*0a50*/  UIADD3.X UR17, UPT, UPT, UR11, UR17, URZ, UP0, !UPT ;  /* 0x000000110b117290 */ /* 0x000fe400087fe4ff */
[----:B------:R-:W-:-:S04]  /*0a60*/  UIADD3 UR5, UP0, UPT, UR5, 0x4, URZ ;  /* 0x0000000405057890 */ /* 0x000fc8000ff1e0ff */
[----:B------:R-:W-:Y:S01]  /*0a70*/  UIADD3.X UR6, UPT, UPT, URZ, UR6, URZ, UP0, !UPT ;  /* 0x00000006ff067290 */ /* 0x000fe200087fe4ff */
[----:B--2---:R-:W-:Y:S01]  /*0a80*/  FADD R7, R0, R5 ;  /* 0x0000000500077221 */ /* 0x004fe20000000000 */
[----:B------:R-:W-:-:S03]  /*0a90*/  MOV R5, UR17 ;  /* 0x0000001100057c02 */ /* 0x000fc60008000f00 */
[----:B---3--:R-:W-:Y:S01]  /*0aa0*/  FADD R9, R7, R4 ;  /* 0x0000000407097221 */ /* 0x008fe20000000000 */
[----:B------:R-:W-:-:S03]  /*0ab0*/  IMAD.U32 R4, RZ, RZ, UR16 ;  /* 0x00000010ff047e24 */ /* 0x000fc6000f8e00ff */
[----:B----4-:R-:W-:Y:S02]  /*0ac0*/  FADD R11, R9, R6 ;  /* 0x00000006090b7221 */ /* 0x010fe40000000000 */
[----:B------:R0:W-:Y:S02]  /*0ad0*/  STG.E desc[UR20][R4.64], R7 ;  /* 0x0000000704007986 */ /* 0x0001e4000c101914 */
[----:B-----5:R-:W-:Y:S02]  /*0ae0*/  FADD R0, R11, R8 ;  /* 0x000000080b007221 */ /* 0x020fe40000000000 */
[----:B------:R0:W-:Y:S04]  /*0af0*/  STG.E desc[UR20][R4.64+0x4], R9 ;  /* 0x0000040904007986 */ /* 0x0001e8000c101914 */
[----:B------:R0:W-:Y:S04]  /*0b00*/  STG.E desc[UR20][R4.64+0x8], R11 ;  /* 0x0000080b04007986 */ /* 0x0001e8000c101914 */
[----:B------:R0:W-:Y:S02]  /*0b10*/  STG.E desc[UR20][R4.64+0xc], R0 ;  /* 0x00000c0004007986 */ /* 0x0001e4000c101914 */
.L_x_16:
[----:B------:R-:W-:Y:S05]  /*0b20*/  @!P0 EXIT ;  /* 0x000000000000894d */ /* 0x000fea0003800000 */
[----:B------:R-:W3:Y:S01]  /*0b30*/  LDCU.128 UR16, c[0x0][0x380] ;  /* 0x00007000ff1077ac */ /* 0x000ee20008000c00 */
[----:B------:R-:W-:-:S04]  /*0b40*/  UIADD3 UR8, UP0, UPT, UR5, UR8, URZ ;  /* 0x0000000805087290 */ /* 0x000fc8000ff1e0ff */
[----:B------:R-:W-:Y:S02]  /*0b50*/  USHF.L.U32 UR5, UR8, 0x2, URZ ;  /* 0x0000000208057899 */ /* 0x000fe400080006ff */
[----:B------:R-:W-:-:S04]  /*0b60*/  UIADD3.X UR6, UPT, UPT, UR6, UR12, URZ, UP0, !UPT ;  /* 0x0000000c06067290 */ /* 0x000fc800087fe4ff */
[----:B------:R-:W-:Y:S02]  /*0b70*/  USHF.L.U64.HI UR6, UR8, 0x2, UR6 ;  /* 0x0000000208067899 */ /* 0x000fe40008010206 */
[----:B---3--:R-:W-:Y:S02]  /*0b80*/  UIADD3 UR7, UP0, UPT, UR5, UR16, URZ ;  /* 0x0000001005077290 */ /* 0x008fe4000ff1e0ff */
[----:B------:R-:W-:Y:S02]  /*0b90*/  UIADD3 UR5, UP1, UPT, UR5, UR18, URZ ;  /* 0x0000001205057290 */ /* 0x000fe4000ff3e0ff */
[----:B------:R-:W-:Y:S02]  /*0ba0*/  UIADD3.X UR8, UPT, UPT, UR6, UR17, URZ, UP0, !UPT ;  /* 0x0000001106087290 */ /* 0x000fe400087fe4ff */
[----:B------:R-:W-:-:S12]  /*0bb0*/  UIADD3.X UR6, UPT, UPT, UR6, UR19, URZ, UP1, !UPT ;  /* 0x0000001306067290 */ /* 0x000fd80008ffe4ff */
.L_x_17:
[----:B--2---:R-:W-:Y:S02]  /*0bc0*/  MOV R3, UR6 ;  /* 0x0000000600037c02 */ /* 0x004fe40008000f00 */
[----:B------:R-:W-:-:S05]  /*0bd0*/  MOV R2, UR5 ;  /* 0x0000000500027c02 */ /* 0x000fca0008000f00 */
[----:B------:R-:W2:Y:S01]  /*0be0*/  LDG.E.CONSTANT R3, desc[UR20][R2.64] ;  /* 0x0000001402037981 */ /* 0x000ea2000c1e9900 */
[----:B01-3--:R-:W-:Y:S01]  /*0bf0*/  MOV R4, UR7 ;  /* 0x0000000700047c02 */ /* 0x00bfe20008000f00 */
[----:B------:R-:W-:Y:S01]  /*0c00*/  UIADD3 UR10, UP0, UPT, UR10, -0x1, URZ ;  /* 0xffffffff0a0a7890 */ /* 0x000fe2000ff1e0ff */
[----:B------:R-:W-:Y:S01]  /*0c10*/  MOV R5, UR8 ;  /* 0x0000000800057c02 */ /* 0x000fe20008000f00 */
[----:B------:R-:W-:Y:S02]  /*0c20*/  UIADD3 UR7, UP1, UPT, UR7, 0x4, URZ ;  /* 0x0000000407077890 */ /* 0x000fe4000ff3e0ff */
[----:B------:R-:W-:Y:S02]  /*0c30*/  UIADD3.X UR4, UPT, UPT, UR4, -0x1, URZ, UP0, !UPT ;  /* 0xffffffff04047890 */ /* 0x000fe400087fe4ff */
[----:B------:R-:W-:Y:S02]  /*0c40*/  UISETP.NE.U32.AND UP0, UPT, UR10, URZ, UPT ;  /* 0x000000ff0a00728c */ /* 0x000fe4000bf05070 */
[----:B------:R-:W-:-:S02]  /*0c50*/  UIADD3 UR5, UP2, UPT, UR5, 0x4, URZ ;  /* 0x0000000405057890 */ /* 0x000fc4000ff5e0ff */
[----:B------:R-:W-:Y:S02]  /*0c60*/  UISETP.NE.AND.EX UP0, UPT, UR4, URZ, UPT, UP0 ;  /* 0x000000ff0400728c */ /* 0x000fe4000bf05300 */
[----:B------:R-:W-:Y:S02]  /*0c70*/  UIADD3.X UR8, UPT, UPT, URZ, UR8, URZ, UP1, !UPT ;  /* 0x00000008ff087290 */ /* 0x000fe40008ffe4ff */
[----:B------:R-:W-:Y:S01]  /*0c80*/  UIADD3.X UR6, UPT, UPT, URZ, UR6, URZ, UP2, !UPT ;  /* 0x00000006ff067290 */ /* 0x000fe200097fe4ff */
[----:B--2---:R-:W-:-:S05]  /*0c90*/  FADD R0, R3, R0 ;  /* 0x0000000003007221 */ /* 0x004fca0000000000 */
[----:B------:R3:W-:Y:S01]  /*0ca0*/  STG.E desc[UR20][R4.64], R0 ;  /* 0x0000000004007986 */ /* 0x0007e2000c101914 */
[----:B------:R-:W-:Y:S05]  /*0cb0*/  BRA.U UP0, `(.L_x_17) ;  /* 0xfffffffd00c07547 */ /* 0x000fea000b83ffff */
[----:B------:R-:W-:Y:S05]  /*0cc0*/  EXIT ;  /* 0x000000000000794d */ /* 0x000fea0003800000 */
.L_x_18:
        /* <DEDUP_REMOVED lines=11> */
.L_x_49:


//--------------------- .text.cummin_inclusive_float_kernel --------------------------
	.section	.text.cummin_inclusive_float_kernel,"ax",@progbits
	.align	128
        .global         cummin_inclusive_float_kernel
        .type           cummin_inclusive_float_kernel,@function
        .size           cummin_inclusive_float_kernel,(.L_x_50 - cummin_inclusive_float_kernel)
        .other          cummin_inclusive_float_kernel,@"STO_CUDA_ENTRY STV_DEFAULT"
cummin_inclusive_float_kernel:
.text.cummin_inclusive_float_kernel:
[----:B------:R-:W-:Y:S01]  /*0000*/  LDC R1, c[0x0][0x37c] ;  /* 0x0000df00ff017b82 */ /* 0x000fe20000000800 */
[----:B------:R-:W0:Y:S07]  /*0010*/  S2R R2, SR_TID.X ;  /* 0x0000000000027919 */ /* 0x000e2e0000002100 */
[----:B------:R-:W0:Y:S01]  /*0020*/  S2UR UR4, SR_CTAID.X ;  /* 0x00000000000479c3 */ /* 0x000e220000002500 */
[----:B------:R-:W1:Y:S01]  /*0030*/  LDCU.64 UR6, c[0x0][0x390] ;  /* 0x00007200ff0677ac */ /* 0x000e620008000a00 */
[----:B------:R-:W-:-:S02]  /*0040*/  IMAD.MOV.U32 R3, RZ, RZ, RZ ;  /* 0x000000ffff037224 */ /* 0x000fc400078e00ff */
[----:B------:R-:W-:-:S04]  /*0050*/  IMAD.MOV.U32 R0, RZ, RZ, 0x7f7fffff ;  /* 0x7f7fffffff007424 */ /* 0x000fc800078e00ff */
        /* <DEDUP_REMOVED lines=18> */
.L_x_20:
[----:B------:R-:W-:Y:S01]  /*0180*/  ISETP.GE.U32.AND P0, PT, R2, UR5, PT ;  /* 0x0000000502007c0c */ /* 0x000fe2000bf06070 */
[----:B01----:R-:W-:-:S12]  /*0190*/  IMAD.MOV.U32 R0, RZ, RZ, 0x7f7fffff ;  /* 0x7f7fffffff007424 */ /* 0x003fd800078e00ff */
[----:B------:R-:W-:Y:S01]  /*01a0*/  @P0 VIADD R6, R2, -UR5 ;  /* 0x8000000502060c36 */ /* 0x000fe20008000000 */
[----:B------:R-:W-:-:S04]  /*01b0*/  USHF.L.U32 UR5, UR5, 0x1, URZ ;  /* 0x0000000105057899 */ /* 0x000fc800080006ff */
[----:B------:R-:W-:-:S05]  /*01c0*/  @P0 LEA R6, R6, UR4, 0x2 ;  /* 0x0000000406060c11 */ /* 0x000fca000f8e10ff */
[----:B------:R-:W-:Y:S01]  /*01d0*/  @P0 LDS R0, [R6] ;  /* 0x0000000006000984 */ /* 0x000fe20000000800 */
[----:B------:R-:W-:Y:S01]  /*01e0*/  BAR.SYNC.DEFER_BLOCKING 0x0 ;  /* 0x0000000000007b1d */ /* 0x000fe20000010000 */
[----:B------:R-:W-:-:S05]  /*01f0*/  ISETP.LE.U32.AND P0, PT, R11, UR5, PT ;  /* 0x000000050b007c0c */ /* 0x000fca000bf03070 */
[----:B------:R-:W0:Y:S02]  /*0200*/  LDS R7, [R9] ;  /* 0x0000000009077984 */ /* 0x000e240000000800 */
[----:B0-----:R-:W-:-:S05]  /*0210*/  FMNMX R0, R7, R0, PT ;  /* 0x0000000007007209 */ /* 0x001fca0003800000 */
[----:B------:R1:W-:Y:S01]  /*0220*/  STS [R9], R0 ;  /* 0x0000000009007388 */ /* 0x0003e20000000800 */
[----:B------:R-:W-:Y:S06]  /*0230*/  BAR.SYNC.DEFER_BLOCKING 0x0 ;  /* 0x0000000000007b1d */ /* 0x000fec0000010000 */
[----:B------:R-:W-:Y:S05]  /*0240*/  @!P0 BRA `(.L_x_20) ;  /* 0xfffffffc00cc8947 */ /* 0x000fea000383ffff */
.L_x_19:
        /* <DEDUP_REMOVED lines=10> */
.L_x_21:
        /* <DEDUP_REMOVED lines=9> */
.L_x_50:


//--------------------- .text.cummax_inclusive_float_kernel --------------------------
	.section	.text.cummax_inclusive_float_kernel,"ax",@progbits
	.align	128
        .global         cummax_inclusive_float_kernel
        .type           cummax_inclusive_float_kernel,@function
        .size           cummax_inclusive_float_kernel,(.L_x_51 - cummax_inclusive_float_kernel)
        .other          cummax_inclusive_float_kernel,@"STO_CUDA_ENTRY STV_DEFAULT"
cummax_inclusive_float_kernel:
.text.cummax_inclusive_float_kernel:
[----:B------:R-:W-:Y:S01]  /*0000*/  LDC R1, c[0x0][0x37c] ;  /* 0x0000df00ff017b82 */ /* 0x000fe20000000800 */
[----:B------:R-:W0:Y:S07]  /*0010*/  S2R R2, SR_TID.X ;  /* 0x0000000000027919 */ /* 0x000e2e0000002100 */
[----:B------:R-:W0:Y:S01]  /*0020*/  S2UR UR4, SR_CTAID.X ;  /* 0x00000000000479c3 */ /* 0x000e220000002500 */
[----:B------:R-:W1:Y:S01]  /*0030*/  LDCU.64 UR6, c[0x0][0x390] ;  /* 0x00007200ff0677ac */ /* 0x000e620008000a00 */
[----:B------:R-:W-:-:S02]  /*0040*/  IMAD.MOV.U32 R3, RZ, RZ, RZ ;  /* 0x000000ffff037224 */ /* 0x000fc400078e00ff */
[----:B------:R-:W-:-:S04]  /*0050*/  IMAD.MOV.U32 R0, RZ, RZ, -0x800001 ;  /* 0xff7fffffff007424 */ /* 0x000fc800078e00ff */
        /* <DEDUP_REMOVED lines=18> */
.L_x_23:
[----:B------:R-:W-:Y:S01]  /*0180*/  ISETP.GE.U32.AND P0, PT, R2, UR5, PT ;  /* 0x0000000502007c0c */ /* 0x000fe2000bf06070 */
[----:B01----:R-:W-:-:S12]  /*0190*/  IMAD.MOV.U32 R0, RZ, RZ, -0x800001 ;  /* 0xff7fffffff007424 */ /* 0x003fd800078e00ff */
[----:B------:R-:W-:Y:S01]  /*01a0*/  @P0 VIADD R6, R2, -UR5 ;  /* 0x8000000502060c36 */ /* 0x000fe20008000000 */
[----:B------:R-:W-:-:S04]  /*01b0*/  USHF.L.U32 UR5, UR5, 0x1, URZ ;  /* 0x0000000105057899 */ /* 0x000fc800080006ff */
[----:B------:R-:W-:-:S05]  /*01c0*/  @P0 LEA R6, R6, UR4, 0x2 ;  /* 0x0000000406060c11 */ /* 0x000fca000f8e10ff */
[----:B------:R-:W-:Y:S01]  /*01d0*/  @P0 LDS R0, [R6] ;  /* 0x0000000006000984 */ /* 0x000fe20000000800 */
[----:B------:R-:W-:Y:S01]  /*01e0*/  BAR.SYNC.DEFER_BLOCKING 0x0 ;  /* 0x0000000000007b1d */ /* 0x000fe20000010000 */
[----:B------:R-:W-:-:S05]  /*01f0*/  ISETP.LE.U32.AND P0, PT, R11, UR5, PT ;  /* 0x000000050b007c0c */ /* 0x000fca000bf03070 */
[----:B------:R-:W0:Y:S02]  /*0200*/  LDS R7, [R9] ;  /* 0x0000000009077984 */ /* 0x000e240000000800 */
[----:B0-----:R-:W-:-:S05]  /*0210*/  FMNMX R0, R7, R0, !PT ;  /* 0x0000000007007209 */ /* 0x001fca0007800000 */
[----:B------:R1:W-:Y:S01]  /*0220*/  STS [R9], R0 ;  /* 0x0000000009007388 */ /* 0x0003e20000000800 */
[----:B------:R-:W-:Y:S06]  /*0230*/  BAR.SYNC.DEFER_BLOCKING 0x0 ;  /* 0x0000000000007b1d */ /* 0x000fec0000010000 */
[----:B------:R-:W-:Y:S05]  /*0240*/  @!P0 BRA `(.L_x_23) ;  /* 0xfffffffc00cc8947 */ /* 0x000fea000383ffff */
.L_x_22:
        /* <DEDUP_REMOVED lines=10> */
.L_x_24:
        /* <DEDUP_REMOVED lines=9> */
.L_x_51:


//--------------------- .text.cumprod_inclusive_float_kernel --------------------------
	.section	.text.cumprod_inclusive_float_kernel,"ax",@progbits
	.align	128
        .global         cumprod_inclusive_float_kernel
        .type           cumprod_inclusive_float_kernel,@function
        .size           cumprod_inclusive_float_kernel,(.L_x_52 - cumprod_inclusive_float_kernel)
        .other          cumprod_inclusive_float_kernel,@"STO_CUDA_ENTRY STV_DEFAULT"
cumprod_inclusive_float_kernel:
.text.cumprod_inclusive_float_kernel:
        /* <DEDUP_REMOVED lines=24> */
.L_x_26:
        /* <DEDUP_REMOVED lines=9> */
[----:B0-----:R-:W-:-:S05]  /*0210*/  FMUL R0, R7, R0 ;  /* 0x0000000007007220 */ /* 0x001fca0000400000 */
[----:B------:R1:W-:Y:S01]  /*0220*/  STS [R9], R0 ;  /* 0x0000000009007388 */ /* 0x0003e20000000800 */
[----:B------:R-:W-:Y:S06]  /*0230*/  BAR.SYNC.DEFER_BLOCKING 0x0 ;  /* 0x0000000000007b1d */ /* 0x000fec0000010000 */
[----:B------:R-:W-:Y:S05]  /*0240*/  @!P0 BRA `(.L_x_26) ;  /* 0xfffffffc00cc8947 */ /* 0x000fea000383ffff */
.L_x_25:
        /* <DEDUP_REMOVED lines=10> */
.L_x_27:
        /* <DEDUP_REMOVED lines=9> */
.L_x_52:


//--------------------- .text.cumsum_inclusive_float_kernel --------------------------
	.section	.text.cumsum_inclusive_float_kernel,"ax",@progbits
	.align	128
        .global         cumsum_inclusive_float_kernel
        .type           cumsum_inclusive_float_kernel,@function
        .size           cumsum_inclusive_float_kernel,(.L_x_53 - cumsum_inclusive_float_kernel)
        .other          cumsum_inclusive_float_kernel,@"STO_CUDA_ENTRY STV_DEFAULT"
cumsum_inclusive_float_kernel:
.text.cumsum_inclusive_float_kernel:
[----:B------:R-:W-:Y:S01]  /*0000*/  LDC R1, c[0x0][0x37c] ;  /* 0x0000df00ff017b82 */ /* 0x000fe20000000800 */
[----:B------:R-:W0:Y:S01]  /*0010*/  S2R R3, SR_CTAID.X ;  /* 0x0000000000037919 */ /* 0x000e220000002500 */
[----:B------:R-:W1:Y:S01]  /*0020*/  LDCU.64 UR4, c[0x0][0x390] ;  /* 0x00007200ff0477ac */ /* 0x000e620008000a00 */
[----:B------:R-:W-:Y:S02]  /*0030*/  IMAD.MOV.U32 R5, RZ, RZ, RZ ;  /* 0x000000ffff057224 */ /* 0x000fe400078e00ff */
[----:B------:R-:W-:Y:S01]  /*0040*/  HFMA2 R10, -RZ, RZ, 0, 0 ;  /* 0x00000000ff0a7431 */ /* 0x000fe200000001ff */
[----:B------:R-:W0:Y:S01]  /*0050*/  S2R R4, SR_TID.X ;  /* 0x0000000000047919 */ /* 0x000e220000002100 */
[----:B------:R-:W2:Y:S01]  /*0060*/  LDCU.64 UR8, c[0x0][0x388] ;  /* 0x00007100ff0877ac */ /* 0x000ea20008000a00 */
[----:B------:R-:W-:Y:S01]  /*0070*/  IMAD.MOV.U32 R12, RZ, RZ, RZ ;  /* 0x000000ffff0c7224 */ /* 0x000fe200078e00ff */
[----:B------:R-:W3:Y:S01]  /*0080*/  LDCU.64 UR6, c[0x0][0x358] ;  /* 0x00006b00ff0677ac */ /* 0x000ee20008000a00 */
[----:B0-----:R-:W-:-:S04]  /*0090*/  IMAD.WIDE.U32 R2, R3, 0x200, R4 ;  /* 0x0000020003027825 */ /* 0x001fc800078e0004 */
[C---:B------:R-:W-:Y:S01]  /*00a0*/  IMAD.SHL.U32 R6, R2.reuse, 0x4, RZ ;  /* 0x0000000402067824 */ /* 0x040fe200078e00ff */
[C---:B------:R-:W-:Y:S02]  /*00b0*/  IADD3 R0, P2, PT, R2.reuse, 0x100, RZ ;  /* 0x0000010002007810 */ /* 0x040fe40007f5e0ff */
[----:B-1----:R-:W-:Y:S02]  /*00c0*/  ISETP.GE.U32.AND P0, PT, R2, UR4, PT ;  /* 0x0000000402007c0c */ /* 0x002fe4000bf06070 */
[----:B------:R-:W-:Y:S01]  /*00d0*/  ISETP.GE.U32.AND P1, PT, R0, UR4, PT ;  /* 0x0000000400007c0c */ /* 0x000fe2000bf26070 */
[----:B------:R-:W-:Y:S01]  /*00e0*/  IMAD.X R0, RZ, RZ, R3, P2 ;  /* 0x000000ffff007224 */ /* 0x000fe200010e0603 */
[----:B------:R-:W-:-:S04]  /*00f0*/  ISETP.GE.U32.AND.EX P4, PT, R3, UR5, PT, P0 ;  /* 0x0000000503007c0c */ /* 0x000fc8000bf86100 */
[----:B------:R-:W-:Y:S02]  /*0100*/  ISETP.GE.U32.AND.EX P3, PT, R0, UR5, PT, P1 ;  /* 0x0000000500007c0c */ /* 0x000fe4000bf66110 */
[----:B------:R-:W-:Y:S02]  /*0110*/  SHF.L.U64.HI R0, R2, 0x2, R3 ;  /* 0x0000000202007819 */ /* 0x000fe40000010203 */
[----:B--2---:R-:W-:Y:S01]  /*0120*/  IADD3 R2, P0, PT, R6, UR8, RZ ;  /* 0x0000000806027c10 */ /* 0x004fe2000ff1e0ff */
[----:B------:R-:W0:Y:S01]  /*0130*/  S2UR UR5, SR_CgaCtaId ;  /* 0x00000000000579c3 */ /* 0x000e220000008800 */
[----:B------:R-:W-:Y:S01]  /*0140*/  UMOV UR4, 0x400 ;  /* 0x0000040000047882 */ /* 0x000fe20000000000 */
[----:B------:R-:W-:Y:S02]  /*0150*/  ISETP.GT.U32.AND P1, PT, R4, 0xff, PT ;  /* 0x000000ff0400780c */ /* 0x000fe40003f24070 */
[----:B------:R-:W-:Y:S02]  /*0160*/  IADD3.X R3, PT, PT, R0, UR9, RZ, P0, !PT ;  /* 0x0000000900037c10 */ /* 0x000fe400087fe4ff */
[----:B------:R-:W-:-:S02]  /*0170*/  LEA R8, R4, 0x1, 0x1 ;  /* 0x0000000104087811 */ /* 0x000fc400078e08ff */
[----:B------:R-:W-:Y:S01]  /*0180*/  ISETP.GT.U32.AND P2, PT, R4, 0x1f, PT ;  /* 0x0000001f0400780c */ /* 0x000fe20003f44070 */
[----:B---3--:R-:W2:Y:S01]  /*0190*/  @!P4 LDG.E.CONSTANT R10, desc[UR6][R2.64] ;  /* 0x00000006020ac981 */ /* 0x008ea2000c1e9900 */
[----:B------:R-:W-:Y:S02]  /*01a0*/  P2R R17, PR, RZ, 0x8 ;  /* 0x00000008ff117803 */ /* 0x000fe40000000000 */
[----:B------:R-:W-:Y:S01]  /*01b0*/  P2R R15, PR, RZ, 0x10 ;  /* 0x00000010ff0f7803 */ /* 0x000fe20000000000 */
[----:B------:R-:W3:Y:S01]  /*01c0*/  @!P3 LDG.E.CONSTANT R12, desc[UR6][R2.64+0x400] ;  /* 0x00040006020cb981 */ /* 0x000ee2000c1e9900 */
[----:B0-----:R-:W-:-:S06]  /*01d0*/  ULEA UR4, UR5, UR4, 0x18 ;  /* 0x0000000405047291 */ /* 0x001fcc000f8ec0ff */
[----:B------:R-:W-:-:S05]  /*01e0*/  LEA R5, R4, UR4, 0x2 ;  /* 0x0000000404057c11 */ /* 0x000fca000f8e10ff */
[C---:B------:R-:W-:Y:S01]  /*01f0*/  IMAD R7, R4.reuse, 0x4, R5 ;  /* 0x0000000404077824 */ /* 0x040fe200078e0205 */
[----:B------:R-:W-:Y:S02]  /*0200*/  ISETP.GT.U32.AND P0, PT, R4, 0x7f, PT ;  /* 0x0000007f0400780c */ /* 0x000fe40003f04070 */
[----:B------:R-:W-:Y:S01]  /*0210*/  P2R R18, PR, RZ, 0x2 ;  /* 0x00000002ff127803 */ /* 0x000fe20000000000 */
[----:B--2---:R-:W-:Y:S04]  /*0220*/  STS [R5], R10 ;  /* 0x0000000a05007388 */ /* 0x004fe80000000800 */
[----:B---3--:R-:W-:Y:S01]  /*0230*/  STS [R5+0x400], R12 ;  /* 0x0004000c05007388 */ /* 0x008fe20000000800 */
[----:B------:R-:W-:Y:S08]  /*0240*/  BAR.SYNC.DEFER_BLOCKING 0x0 ;  /* 0x0000000000007b1d */ /* 0x000ff00000010000 */
[----:B------:R-:W-:Y:S06]  /*0250*/  BAR.SYNC.DEFER_BLOCKING 0x0 ;  /* 0x0000000000007b1d */ /* 0x000fec0000010000 */
[----:B------:R-:W-:Y:S04]  /*0260*/  @!P1 LDS R9, [R7] ;  /* 0x0000000007099984 */ /* 0x000fe80000000800 */
[----:B------:R-:W0:Y:S02]  /*0270*/  @!P1 LDS R14, [R7+0x4] ;  /* 0x00000400070e9984 */ /* 0x000e240000000800 */
[----:B0-----:R-:W-:-:S05]  /*0280*/  @!P1 FADD R14, R9, R14 ;  /* 0x0000000e090e9221 */ /* 0x001fca0000000000 */
[----:B------:R-:W-:Y:S01]  /*0290*/  @!P1 STS [R7+0x4], R14 ;  /* 0x0000040e07009388 */ /* 0x000fe20000000800 */
[----:B------:R-:W-:Y:S01]  /*02a0*/  LEA R9, R8, UR4, 0x3 ;  /* 0x0000000408097c11 */ /* 0x000fe2000f8e18ff */
[----:B------:R-:W-:Y:S06]  /*02b0*/  BAR.SYNC.DEFER_BLOCKING 0x0 ;  /* 0x0000000000007b1d */ /* 0x000fec0000010000 */
[----:B------:R-:W-:Y:S04]  /*02c0*/  @!P0 LDS R10, [R9+-0x4] ;  /* 0xfffffc00090a8984 */ /* 0x000fe80000000800 */
[----:B------:R-:W0:Y:S01]  /*02d0*/  @!P0 LDS R11, [R9+0x4] ;  /* 0x00000400090b8984 */ /* 0x000e220000000800 */
[----:B------:R-:W-:Y:S01]  /*02e0*/  ISETP.GT.U32.AND P1, PT, R4, 0x3f, PT ;  /* 0x0000003f0400780c */ /* 0x000fe20003f24070 */
[----:B0-----:R-:W-:-:S05]  /*02f0*/  @!P0 FADD R12, R10, R11 ;  /* 0x0000000b0a0c8221 */ /* 0x001fca0000000000 */
[----:B------:R-:W-:Y:S01]  /*0300*/  @!P0 STS [R9+0x4], R12 ;  /* 0x0000040c09008388 */ /* 0x000fe20000000800 */
[----:B------:R-:W-:Y:S01]  /*0310*/  LEA R10, R8, R9, 0x3 ;  /* 0x00000009080a7211 */ /* 0x000fe200078e18ff */
[----:B------:R-:W-:Y:S06]  /*0320*/  BAR.SYNC.DEFER_BLOCKING 0x0 ;  /* 0x0000000000007b1d */ /* 0x000fec0000010000 */
[----:B------:R-:W-:Y:S04]  /*0330*/  @!P1 LDS R11, [R10+-0x4] ;  /* 0xfffffc000a0b9984 */ /* 0x000fe80000000800 */
[----:B------:R-:W0:Y:S02]  /*0340*/  @!P1 LDS R16, [R10+0xc] ;  /* 0x00000c000a109984 */ /* 0x000e240000000800 */
[----:B0-----:R-:W-:-:S05]  /*0350*/  @!P1 FADD R13, R11, R16 ;  /* 0x000000100b0d9221 */ /* 0x001fca0000000000 */
[----:B------:R-:W-:Y:S01]  /*0360*/  @!P1 STS [R10+0xc], R13 ;  /* 0x00000c0d0a009388 */ /* 0x000fe20000000800 */
[--C-:B------:R-:W-:Y:S01]  /*0370*/  IMAD R11, R8, 0x18, R9.reuse ;  /* 0x00000018080b7824 */ /* 0x100fe200078e0209 */
[----:B------:R-:W-:Y:S06]  /*0380*/  BAR.SYNC.DEFER_BLOCKING 0x0 ;  /* 0x0000000000007b1d */ /* 0x000fec0000010000 */
[----:B------:R-:W-:Y:S04]  /*0390*/  @!P2 LDS R14, [R11+-0x4] ;  /* 0xfffffc000b0ea984 */ /* 0x000fe80000000800 */
[----:B------:R-:W0:Y:S01]  /*03a0*/  @!P2 LDS R19, [R11+0x1c] ;  /* 0x00001c000b13a984 */ /* 0x000e220000000800 */
[----:B------:R-:W-:Y:S01]  /*03b0*/  ISETP.GT.U32.AND P3, PT, R4, 0xf, PT ;  /* 0x0000000f0400780c */ /* 0x000fe20003f64070 */
[----:B------:R-:W-:-:S02]  /*03c0*/  IMAD R12, R8, 0x38, R9 ;  /* 0x00000038080c7824 */ /* 0x000fc400078e0209 */
[----:B0-----:R-:W-:-:S05]  /*03d0*/  @!P2 FADD R14, R14, R19 ;  /* 0x000000130e0ea221 */ /* 0x001fca0000000000 */
[----:B------:R-:W-:Y:S01]  /*03e0*/  @!P2 STS [R11+0x1c], R14 ;  /* 0x00001c0e0b00a388 */ /* 0x000fe20000000800 */
        /* <DEDUP_REMOVED lines=24> */
[----:B------:R-:W-:-:S02]  /*0570*/  P2R R20, PR, RZ, 0x1 ;  /* 0x00000001ff147803 */ /* 0x000fc40000000000 */
[----:B------:R-:W-:Y:S01]  /*0580*/  ISETP.NE.AND P0, PT, R4, RZ, PT ;  /* 0x000000ff0400720c */ /* 0x000fe20003f05270 */
[----:B0-----:R-:W-:-:S05]  /*0590*/  @!P6 FADD R19, R19, R16 ;  /* 0x000000101313e221 */ /* 0x001fca0000000000 */
[----:B------:R-:W-:Y:S01]  /*05a0*/  @!P6 STS [R8+0x1fc], R19 ;  /* 0x0001fc130800e388 */ /* 0x000fe20000000800 */
[----:B------:R-:W-:Y:S06]  /*05b0*/  BAR.SYNC.DEFER_BLOCKING 0x0 ;  /* 0x0000000000007b1d */ /* 0x000fec0000010000 */
[----:B------:R-:W-:Y:S02]  /*05c0*/  @!P0 STS [UR4+0x7fc], RZ ;  /* 0x0007fcffff008988 */ /* 0x000fe40008000804 */
[----:B------:R-:W-:Y:S06]  /*05d0*/  BAR.SYNC.DEFER_BLOCKING 0x0 ;  /* 0x0000000000007b1d */ /* 0x000fec0000010000 */
[----:B------:R-:W-:Y:S04]  /*05e0*/  @!P0 LDS R4, [UR4+0x3fc] ;  /* 0x0003fc04ff048984 */ /* 0x000fe80008000800 */
[----:B------:R-:W0:Y:S02]  /*05f0*/  @!P0 LDS R21, [UR4+0x7fc] ;  /* 0x0007fc04ff158984 */ /* 0x000e240008000800 */
[----:B0-----:R-:W-:-:S02]  /*0600*/  @!P0 FADD R4, R4, R21 ;  /* 0x0000001504048221 */ /* 0x001fc40000000000 */
[----:B------:R-:W-:Y:S04]  /*0610*/  @!P0 STS [UR4+0x3fc], R21 ;  /* 0x0003fc15ff008988 */ /* 0x000fe80008000804 */
[----:B------:R-:W-:Y:S01]  /*0620*/  @!P0 STS [UR4+0x7fc], R4 ;  /* 0x0007fc04ff008988 */ /* 0x000fe20008000804 */
[----:B------:R-:W0:Y:S01]  /*0630*/  LDCU.64 UR4, c[0x0][0x380] ;  /* 0x00007000ff0477ac */ /* 0x000e220008000a00 */
[----:B------:R-:W-:Y:S06]  /*0640*/  BAR.SYNC.DEFER_BLOCKING 0x0 ;  /* 0x0000000000007b1d */ /* 0x000fec0000010000 */
[----:B------:R-:W-:Y:S04]  /*0650*/  @!P6 LDS R16, [R8+-0x4] ;  /* 0xfffffc000810e984 */ /* 0x000fe80000000800 */
[----:B------:R-:W1:Y:S02]  /*0660*/  @!P6 LDS R19, [R8+0x1fc] ;  /* 0x0001fc000813e984 */ /* 0x000e640000000800 */
[----:B-1----:R-:W-:-:S02]  /*0670*/  @!P6 FADD R23, R16, R19 ;  /* 0x000000131017e221 */ /* 0x002fc40000000000 */
[----:B------:R-:W-:Y:S04]  /*0680*/  @!P6 STS [R8+-0x4], R19 ;  /* 0xfffffc130800e388 */ /* 0x000fe80000000800 */
[----:B------:R-:W-:Y:S01]  /*0690*/  @!P6 STS [R8+0x1fc], R23 ;  /* 0x0001fc170800e388 */ /* 0x000fe20000000800 */
[----:B------:R-:W-:Y:S01]  /*06a0*/  BAR.SYNC.DEFER_BLOCKING 0x0 ;  /* 0x0000000000007b1d */ /* 0x000fe20000010000 */
[----:B------:R-:W-:-:S05]  /*06b0*/  ISETP.NE.AND P6, PT, R17, RZ, PT ;  /* 0x000000ff1100720c */ /* 0x000fca0003fc5270 */
[----:B------:R-:W-:Y:S04]  /*06c0*/  @!P5 LDS R16, [R14+-0x4] ;  /* 0xfffffc000e10d984 */ /* 0x000fe80000000800 */
[----:B------:R-:W1:Y:S02]  /*06d0*/  @!P5 LDS R17, [R14+0xfc] ;  /* 0x0000fc000e11d984 */ /* 0x000e640000000800 */
[----:B-1----:R-:W-:Y:S02]  /*06e0*/  @!P5 FADD R21, R16, R17 ;  /* 0x000000111015d221 */ /* 0x002fe40000000000 */
[----:B------:R-:W-:Y:S04]  /*06f0*/  @!P5 STS [R14+-0x4], R17 ;  /* 0xfffffc110e00d388 */ /* 0x000fe80000000800 */
[----:B------:R-:W-:Y:S01]  /*0700*/  @!P5 STS [R14+0xfc], R21 ;  /* 0x0000fc150e00d388 */ /* 0x000fe20000000800 */
[----:B------:R-:W-:Y:S01]  /*0710*/  BAR.SYNC.DEFER_BLOCKING 0x0 ;  /* 0x0000000000007b1d */ /* 0x000fe20000010000 */
[----:B------:R-:W-:-:S13]  /*0720*/  ISETP.NE.AND P5, PT, R15, RZ, PT ;  /* 0x000000ff0f00720c */ /* 0x000fda0003fa5270 */
[----:B------:R-:W2:Y:S04]  /*0730*/  @!P5 LDG.E.CONSTANT R16, desc[UR6][R2.64] ;  /* 0x000000060210d981 */ /* 0x000ea8000c1e9900 */
[----:B------:R-:W-:Y:S04]  /*0740*/  @!P4 LDS R4, [R13+-0x4] ;  /* 0xfffffc000d04c984 */ /* 0x000fe80000000800 */
[----:B------:R-:W1:Y:S02]  /*0750*/  @!P4 LDS R15, [R13+0x7c] ;  /* 0x00007c000d0fc984 */ /* 0x000e640000000800 */
[----:B-1----:R-:W-:-:S02]  /*0760*/  @!P4 FADD R4, R4, R15 ;  /* 0x0000000f0404c221 */ /* 0x002fc40000000000 */
[----:B------:R-:W-:Y:S04]  /*0770*/  @!P4 STS [R13+-0x4], R15 ;  /* 0xfffffc0f0d00c388 */ /* 0x000fe80000000800 */
[----:B------:R-:W-:Y:S01]  /*0780*/  @!P4 STS [R13+0x7c], R4 ;  /* 0x00007c040d00c388 */ /* 0x000fe20000000800 */
[----:B------:R-:W-:Y:S06]  /*0790*/  BAR.SYNC.DEFER_BLOCKING 0x0 ;  /* 0x0000000000007b1d */ /* 0x000fec0000010000 */
        /* <DEDUP_REMOVED lines=13> */
[----:B------:R-:W1:Y:S01]  /*0870*/  @!P1 LDS R13, [R10+0xc] ;  /* 0x00000c000a0d9984 */ /* 0x000e620000000800 */
[----:B------:R-:W-:Y:S01]  /*0880*/  ISETP.NE.AND P0, PT, R20, RZ, PT ;  /* 0x000000ff1400720c */ /* 0x000fe20003f05270 */
        /* <DEDUP_REMOVED lines=11> */
[----:B------:R-:W-:Y:S04]  /*0940*/  @!P4 LDS R8, [R7] ;  /* 0x000000000708c984 */ /* 0x000fe80000000800 */
[----:B------:R-:W1:Y:S02]  /*0950*/  @!P4 LDS R14, [R7+0x4] ;  /* 0x00000400070ec984 */ /* 0x000e640000000800 */
[----:B-1----:R-:W-:-:S02]  /*0960*/  @!P4 FADD R8, R8, R14 ;  /* 0x0000000e0808c221 */ /* 0x002fc40000000000 */
[----:B------:R-:W-:Y:S04]  /*0970*/  @!P4 STS [R7], R14 ;  /* 0x0000000e0700c388 */ /* 0x000fe80000000800 */
[----:B------:R-:W-:Y:S01]  /*0980*/  @!P4 STS [R7+0x4], R8 ;  /* 0x000004080700c388 */ /* 0x000fe20000000800 */
[----:B------:R-:W-:Y:S06]  /*0990*/  BAR.SYNC.DEFER_BLOCKING 0x0 ;  /* 0x0000000000007b1d */ /* 0x000fec0000010000 */
[----:B------:R-:W2:Y:S01]  /*09a0*/  @!P5 LDS R13, [R5] ;  /* 0x00000000050dd984 */ /* 0x000ea20000000800 */
[----:B0-----:R-:W-:-:S04]  /*09b0*/  IADD3 R10, P0, PT, R6, UR4, RZ ;  /* 0x00000004060a7c10 */ /* 0x001fc8000ff1e0ff */
[----:B------:R-:W-:Y:S01]  /*09c0*/  IADD3.X R11, PT, PT, R0, UR5, RZ, P0, !PT ;  /* 0x00000005000b7c10 */ /* 0x000fe200087fe4ff */
[----:B--2---:R-:W-:-:S05]  /*09d0*/  @!P5 FADD R13, R16, R13 ;  /* 0x0000000d100dd221 */ /* 0x004fca0000000000 */
[----:B------:R0:W-:Y:S01]  /*09e0*/  @!P5 STG.E desc[UR6][R10.64], R13 ;  /* 0x0000000d0a00d986 */ /* 0x0001e2000c101906 */
[----:B------:R-:W-:Y:S05]  /*09f0*/  @P6 EXIT ;  /* 0x000000000000694d */ /* 0x000fea0003800000 */
[----:B------:R-:W2:Y:S04]  /*0a00*/  LDG.E.CONSTANT R2, desc[UR6][R2.64+0x400] ;  /* 0x0004000602027981 */ /* 0x000ea8000c1e9900 */
[----:B------:R-:W2:Y:S02]  /*0a10*/  LDS R5, [R5+0x400] ;  /* 0x0004000005057984 */ /* 0x000ea40000000800 */
[----:B--2---:R-:W-:-:S05]  /*0a20*/  FADD R7, R2, R5 ;  /* 0x0000000502077221 */ /* 0x004fca0000000000 */
[----:B------:R-:W-:Y:S01]  /*0a30*/  STG.E desc[UR6][R10.64+0x400], R7 ;  /* 0x000400070a007986 */ /* 0x000fe2000c101906 */
[----:B------:R-:W-:Y:S05]  /*0a40*/  EXIT ;  /* 0x000000000000794d */ /* 0x000fea0003800000 */
.L_x_28:
        /* <DEDUP_REMOVED lines=11> */
.L_x_53:


//--------------------- .text.scan_add_block_sums_kernel --------------------------
	.section	.text.scan_add_block_sums_kernel,"ax",@progbits
	.align	128
        .global         scan_add_block_sums_kernel
        .type           scan_add_block_sums_kernel,@function
        .size           scan_add_block_sums_kernel,(.L_x_54 - scan_add_block_sums_kernel)
        .other          scan_add_block_sums_kernel,@"STO_CUDA_ENTRY STV_DEFAULT"
scan_add_block_sums_kernel:
.text.scan_add_block_sums_kernel:
[----:B------:R-:W-:Y:S01]  /*0000*/  LDC R1, c[0x0][0x37c] ;  /* 0x0000df00ff017b82 */ /* 0x000fe20000000800 */
[----:B------:R-:W0:Y:S02]  /*0010*/  S2R R7, SR_CTAID.X ;  /* 0x0000000000077919 */ /* 0x000e240000002500 */
[----:B0-----:R-:W-:-:S13]  /*0020*/  ISETP.NE.AND P0, PT, R7, RZ, PT ;  /* 0x000000ff0700720c */ /* 0x001fda0003f05270 */
[----:B------:R-:W-:Y:S05]  /*0030*/  @!P0 EXIT ;  /* 0x000000000000894d */ /* 0x000fea0003800000 */
[----:B------:R-:W0:Y:S01]  /*0040*/  S2R R2, SR_TID.X ;  /* 0x0000000000027919 */ /* 0x000e220000002100 */
[----:B------:R-:W0:Y:S01]  /*0050*/  LDCU UR4, c[0x0][0x360] ;  /* 0x00006c00ff0477ac */ /* 0x000e220008000800 */
[----:B------:R-:W-:Y:S01]  /*0060*/  IMAD.MOV.U32 R3, RZ, RZ, RZ ;  /* 0x000000ffff037224 */ /* 0x000fe200078e00ff */
[----:B------:R-:W1:Y:S01]  /*0070*/  LDCU.64 UR6, c[0x0][0x390] ;  /* 0x00007200ff0677ac */ /* 0x000e620008000a00 */
[----:B0-----:R-:W-:-:S03]  /*0080*/  IMAD.WIDE.U32 R2, R7, UR4, R2 ;  /* 0x0000000407027c25 */ /* 0x001fc6000f8e0002 */
[----:B-1----:R-:W-:-:S04]  /*0090*/  ISETP.GE.U32.AND P0, PT, R2, UR6, PT ;  /* 0x0000000602007c0c */ /* 0x002fc8000bf06070 */
[----:B------:R-:W-:-:S13]  /*00a0*/  ISETP.GE.U32.AND.EX P0, PT, R3, UR7, PT, P0 ;  /* 0x0000000703007c0c */ /* 0x000fda000bf06100 */
[----:B------:R-:W-:Y:S05]  /*00b0*/  @P0 EXIT ;  /* 0x000000000000094d */ /* 0x000fea0003800000 */
[----:B------:R-:W0:Y:S01]  /*00c0*/  LDC.64 R4, c[0x0][0x388] ;  /* 0x0000e200ff047b82 */ /* 0x000e220000000a00 */
[----:B------:R-:W1:Y:S01]  /*00d0*/  LDCU.64 UR6, c[0x0][0x380] ;  /* 0x00007000ff0677ac */ /* 0x000e620008000a00 */
[----:B------:R-:W-:Y:S01]  /*00e0*/  VIADD R7, R7, 0xffffffff ;  /* 0xffffffff07077836 */ /* 0x000fe20000000000 */
[----:B------:R-:W2:Y:S01]  /*00f0*/  LDCU.64 UR4, c[0x0][0x358] ;  /* 0x00006b00ff0477ac */ /* 0x000ea20008000a00 */
[C---:B-1----:R-:W-:Y:S02]  /*0100*/  LEA R6, P0, R2.reuse, UR6, 0x2 ;  /* 0x0000000602067c11 */ /* 0x042fe4000f8010ff */
[----:B0-----:R-:W-:Y:S02]  /*0110*/  IMAD.WIDE.U32 R4, R7, 0x4, R4 ;  /* 0x0000000407047825 */ /* 0x001fe400078e0004 */
[----:B------:R-:W-:-:S04]  /*0120*/  LEA.HI.X R7, R2, UR7, R3, 0x2, P0 ;  /* 0x0000000702077c11 */ /* 0x000fc800080f1403 */
[----:B--2---:R-:W2:Y:S04]  /*0130*/  LDG.E.CONSTANT R4, desc[UR4][R4.64] ;  /* 0x0000000404047981 */ /* 0x004ea8000c1e9900 */
[----:B------:R-:W2:Y:S02]  /*0140*/  LDG.E R3, desc[UR4][R6.64] ;  /* 0x0000000406037981 */ /* 0x000ea4000c1e1900 */
[----:B--2---:R-:W-:-:S05]  /*0150*/  FADD R3, R4, R3 ;  /* 0x0000000304037221 */ /* 0x004fca0000000000 */
[----:B------:R-:W-:Y:S01]  /*0160*/  STG.E desc[UR4][R6.64], R3 ;  /* 0x0000000306007986 */ /* 0x000fe2000c101904 */
[----:B------:R-:W-:Y:S05]  /*0170*/  EXIT ;  /* 0x000000000000794d */ /* 0x000fea0003800000 */
.L_x_29:
        /* <DEDUP_REMOVED lines=16> */
.L_x_54:


//--------------------- .text.scan_block_sums_kernel --------------------------
	.section	.text.scan_block_sums_kernel,"ax",@progbits
	.align	128
        .global         scan_block_sums_kernel
        .type           scan_block_sums_kernel,@function
        .size           scan_block_sums_kernel,(.L_x_55 - scan_block_sums_kernel)
        .other          scan_block_sums_kernel,@"STO_CUDA_ENTRY STV_DEFAULT"
scan_block_sums_kernel:
.text.scan_block_sums_kernel:
[----:B------:R-:W-:Y:S01]  /*0000*/  LDC R1, c[0x0][0x37c] ;  /* 0x0000df00ff017b82 */ /* 0x000fe20000000800 */
[----:B------:R-:W0:Y:S01]  /*0010*/  S2R R11, SR_TID.X ;  /* 0x00000000000b7919 */ /* 0x000e220000002100 */
[----:B------:R-:W0:Y:S06]  /*0020*/  LDCU UR4, c[0x0][0x388] ;  /* 0x00007100ff0477ac */ /* 0x000e2c0008000800 */
[----:B------:R-:W1:Y:S01]  /*0030*/  LDC.64 R2, c[0x0][0x380] ;  /* 0x0000e000ff027b82 */ /* 0x000e620000000a00 */
[----:B------:R-:W-:Y:S01]  /*0040*/  IMAD.MOV.U32 R0, RZ, RZ, RZ ;  /* 0x000000ffff007224 */ /* 0x000fe200078e00ff */
[----:B------:R-:W2:Y:S01]  /*0050*/  LDCU.64 UR6, c[0x0][0x358] ;  /* 0x00006b00ff0677ac */ /* 0x000ea20008000a00 */
[C---:B0-----:R-:W-:Y:S01]  /*0060*/  ISETP.GE.U32.AND P0, PT, R11.reuse, UR4, PT ;  /* 0x000000040b007c0c */ /* 0x041fe2000bf06070 */
[----:B-1----:R-:W-:-:S12]  /*0070*/  IMAD.WIDE.U32 R2, R11, 0x4, R2 ;  /* 0x000000040b027825 */ /* 0x002fd800078e0002 */
[----:B--2---:R-:W2:Y:S01]  /*0080*/  @!P0 LDG.E R0, desc[UR6][R2.64] ;  /* 0x0000000602008981 */ /* 0x004ea2000c1e1900 */
[----:B------:R-:W0:Y:S01]  /*0090*/  S2UR UR5, SR_CgaCtaId ;  /* 0x00000000000579c3 */ /* 0x000e220000008800 */
[----:B------:R-:W-:Y:S02]  /*00a0*/  UMOV UR4, 0x400 ;  /* 0x0000040000047882 */ /* 0x000fe40000000000 */
[----:B0-----:R-:W-:Y:S01]  /*00b0*/  ULEA UR4, UR5, UR4, 0x18 ;  /* 0x0000000405047291 */ /* 0x001fe2000f8ec0ff */
[----:B------:R-:W0:Y:S05]  /*00c0*/  LDCU UR5, c[0x0][0x360] ;  /* 0x00006c00ff0577ac */ /* 0x000e2a0008000800 */
[----:B------:R-:W-:Y:S01]  /*00d0*/  LEA R5, R11, UR4, 0x2 ;  /* 0x000000040b057c11 */ /* 0x000fe2000f8e10ff */
[----:B0-----:R-:W-:-:S04]  /*00e0*/  UISETP.GE.U32.AND UP0, UPT, UR5, 0x2, UPT ;  /* 0x000000020500788c */ /* 0x001fc8000bf06070 */
[----:B--2---:R0:W-:Y:S01]  /*00f0*/  STS [R5], R0 ;  /* 0x0000000005007388 */ /* 0x0041e20000000800 */
[----:B------:R-:W-:Y:S06]  /*0100*/  BAR.SYNC.DEFER_BLOCKING 0x0 ;  /* 0x0000000000007b1d */ /* 0x000fec0000010000 */
[----:B------:R-:W-:Y:S05]  /*0110*/  BRA.U !UP0, `(.L_x_30) ;  /* 0x0000000108887547 */ /* 0x000fea000b800000 */
[----:B0-----:R-:W-:Y:S01]  /*0120*/  LEA R0, R11, 0x2, 0x1 ;  /* 0x000000020b007811 */ /* 0x001fe200078e08ff */
[----:B------:R-:W-:-:S07]  /*0130*/  IMAD.MOV.U32 R7, RZ, RZ, 0x1 ;  /* 0x00000001ff077424 */ /* 0x000fce00078e00ff */
.L_x_31:
[----:B------:R-:W-:-:S04]  /*0140*/  IMAD R4, R0, R7, RZ ;  /* 0x0000000700047224 */ /* 0x000fc800078e02ff */
[----:B------:R-:W-:-:S05]  /*0150*/  VIADD R6, R4, 0xffffffff ;  /* 0xffffffff04067836 */ /* 0x000fca0000000000 */
[----:B------:R-:W-:-:S13]  /*0160*/  ISETP.GE.U32.AND P0, PT, R6, UR5, PT ;  /* 0x0000000506007c0c */ /* 0x000fda000bf06070 */
[----:B------:R-:W-:-:S05]  /*0170*/  @!P0 IMAD.IADD R4, R4, 0x1, -R7 ;  /* 0x0000000104048824 */ /* 0x000fca00078e0a07 */
[----:B------:R-:W-:-:S04]  /*0180*/  @!P0 LEA R4, R4, UR4, 0x2 ;  /* 0x0000000404048c11 */ /* 0x000fc8000f8e10ff */
[C---:B------:R-:W-:Y:S01]  /*0190*/  @!P0 LEA R6, R7.reuse, R4, 0x2 ;  /* 0x0000000407068211 */ /* 0x040fe200078e10ff */
[----:B------:R-:W-:Y:S01]  /*01a0*/  IMAD.SHL.U32 R7, R7, 0x2, RZ ;  /* 0x0000000207077824 */ /* 0x000fe200078e00ff */
[----:B------:R-:W-:Y:S04]  /*01b0*/  @!P0 LDS R4, [R4+-0x4] ;  /* 0xfffffc0004048984 */ /* 0x000fe80000000800 */
[----:B------:R-:W0:Y:S02]  /*01c0*/  @!P0 LDS R9, [R6+-0x4] ;  /* 0xfffffc0006098984 */ /* 0x000e240000000800 */
[----:B0-----:R-:W-:-:S05]  /*01d0*/  @!P0 FADD R9, R4, R9 ;  /* 0x0000000904098221 */ /* 0x001fca0000000000 */
[----:B------:R0:W-:Y:S01]  /*01e0*/  @!P0 STS [R6+-0x4], R9 ;  /* 0xfffffc0906008388 */ /* 0x0001e20000000800 */
[----:B------:R-:W-:Y:S01]  /*01f0*/  BAR.SYNC.DEFER_BLOCKING 0x0 ;  /* 0x0000000000007b1d */ /* 0x000fe20000010000 */
[----:B------:R-:W-:-:S13]  /*0200*/  ISETP.GE.U32.AND P0, PT, R7, UR5, PT ;  /* 0x0000000507007c0c */ /* 0x000fda000bf06070 */
[----:B0-----:R-:W-:Y:S05]  /*0210*/  @!P0 BRA `(.L_x_31) ;  /* 0xfffffffc00c88947 */ /* 0x001fea000383ffff */
[----:B------:R-:W-:-:S09]  /*0220*/  UISETP.GE.U32.AND UP0, UPT, UR5, 0x2, UPT ;  /* 0x000000020500788c */ /* 0x000fd2000bf06070 */
[----:B------:R-:W-:Y:S05]  /*0230*/  BRA.U !UP0, `(.L_x_30) ;  /* 0x0000000108407547 */ /* 0x000fea000b800000 */
[----:B------:R-:W-:Y:S01]  /*0240*/  LEA R8, R11, 0x2, 0x1 ;  /* 0x000000020b087811 */ /* 0x000fe200078e08ff */
[----:B------:R-:W-:-:S07]  /*0250*/  IMAD.U32 R0, RZ, RZ, UR5 ;  /* 0x00000005ff007e24 */ /* 0x000fce000f8e00ff */
.L_x_32:
[----:B------:R-:W-:-:S05]  /*0260*/  SHF.R.U32.HI R9, RZ, 0x1, R0 ;  /* 0x00000001ff097819 */ /* 0x000fca0000011600 */
[----:B------:R-:W-:-:S05]  /*0270*/  IMAD R4, R8, R9, RZ ;  /* 0x0000000908047224 */ /* 0x000fca00078e02ff */
[----:B------:R-:W-:-:S04]  /*0280*/  IADD3 R6, PT, PT, R4, -0x1, R9 ;  /* 0xffffffff04067810 */ /* 0x000fc80007ffe009 */
[----:B------:R-:W-:-:S13]  /*0290*/  ISETP.GE.U32.AND P0, PT, R6, UR5, PT ;  /* 0x0000000506007c0c */ /* 0x000fda000bf06070 */
[----:B------:R-:W-:-:S04]  /*02a0*/  @!P0 LEA R4, R4, UR4, 0x2 ;  /* 0x0000000404048c11 */ /* 0x000fc8000f8e10ff */
[----:B------:R-:W-:Y:S02]  /*02b0*/  @!P0 LEA R6, R9, R4, 0x2 ;  /* 0x0000000409068211 */ /* 0x000fe400078e10ff */
[----:B------:R-:W-:Y:S04]  /*02c0*/  @!P0 LDS R4, [R4+-0x4] ;  /* 0xfffffc0004048984 */ /* 0x000fe80000000800 */
[----:B------:R-:W0:Y:S02]  /*02d0*/  @!P0 LDS R7, [R6+-0x4] ;  /* 0xfffffc0006078984 */ /* 0x000e240000000800 */
[----:B0-----:R-:W-:-:S05]  /*02e0*/  @!P0 FADD R7, R4, R7 ;  /* 0x0000000704078221 */ /* 0x001fca0000000000 */
[----:B------:R1:W-:Y:S01]  /*02f0*/  @!P0 STS [R6+-0x4], R7 ;  /* 0xfffffc0706008388 */ /* 0x0003e20000000800 */
[----:B------:R-:W-:Y:S01]  /*0300*/  BAR.SYNC.DEFER_BLOCKING 0x0 ;  /* 0x0000000000007b1d */ /* 0x000fe20000010000 */
[----:B------:R-:W-:Y:S01]  /*0310*/  ISETP.GT.U32.AND P0, PT, R0, 0x3, PT ;  /* 0x000000030000780c */ /* 0x000fe20003f04070 */
[----:B------:R-:W-:-:S12]  /*0320*/  IMAD.MOV.U32 R0, RZ, RZ, R9 ;  /* 0x000000ffff007224 */ /* 0x000fd800078e0009 */
[----:B-1----:R-:W-:Y:S05]  /*0330*/  @P0 BRA `(.L_x_32) ;  /* 0xfffffffc00c80947 */ /* 0x002fea000383ffff */
.L_x_30:
[----:B------:R-:W1:Y:S02]  /*0340*/  LDCU UR4, c[0x0][0x388] ;  /* 0x00007100ff0477ac */ /* 0x000e640008000800 */
[----:B-1----:R-:W-:-:S13]  /*0350*/  ISETP.GE.U32.AND P0, PT, R11, UR4, PT ;  /* 0x000000040b007c0c */ /* 0x002fda000bf06070 */
[----:B------:R-:W-:Y:S05]  /*0360*/  @P0 EXIT ;  /* 0x000000000000094d */ /* 0x000fea0003800000 */
[----:B0-----:R-:W0:Y:S04]  /*0370*/  LDS R5, [R5] ;  /* 0x0000000005057984 */ /* 0x001e280000000800 */
[----:B0-----:R-:W-:Y:S01]  /*0380*/  STG.E desc[UR6][R2.64], R5 ;  /* 0x0000000502007986 */ /* 0x001fe2000c101906 */
[----:B------:R-:W-:Y:S05]  /*0390*/  EXIT ;  /* 0x000000000000794d */ /* 0x000fea0003800000 */
.L_x_33:
        /* <DEDUP_REMOVED lines=14> */
.L_x_55:


//--------------------- .text.scan_inclusive_sum_float_phase1_kernel --------------------------
	.section	.text.scan_inclusive_sum_float_phase1_kernel,"ax",@progbits
	.align	128
        .global         scan_inclusive_sum_float_phase1_kernel
        .type           scan_inclusive_sum_float_phase1_kernel,@function
        .size           scan_inclusive_sum_float_phase1_kernel,(.L_x_56 - scan_inclusive_sum_float_phase1_kernel)
        .other          scan_inclusive_sum_float_phase1_kernel,@"STO_CUDA_ENTRY STV_DEFAULT"
scan_inclusive_sum_float_phase1_kernel:
.text.scan_inclusive_sum_float_phase1_kernel:
[----:B------:R-:W-:Y:S01]  /*0000*/  LDC R1, c[0x0][0x37c] ;  /* 0x0000df00ff017b82 */ /* 0x000fe20000000800 */
[----:B------:R-:W0:Y:S01]  /*0010*/  S2R R7, SR_CTAID.X ;  /* 0x0000000000077919 */ /* 0x000e220000002500 */
[----:B------:R-:W0:Y:S01]  /*0020*/  LDCU UR6, c[0x0][0x360] ;  /* 0x00006c00ff0677ac */ /* 0x000e220008000800 */
[----:B------:R-:W-:Y:S01]  /*0030*/  IMAD.MOV.U32 R3, RZ, RZ, RZ ;  /* 0x000000ffff037224 */ /* 0x000fe200078e00ff */
[----:B------:R-:W0:Y:S01]  /*0040*/  S2R R2, SR_TID.X ;  /* 0x0000000000027919 */ /* 0x000e220000002100 */
[----:B------:R-:W1:Y:S01]  /*0050*/  LDCU.64 UR4, c[0x0][0x398] ;  /* 0x00007300ff0477ac */ /* 0x000e620008000a00 */
[----:B------:R-:W-:Y:S01]  /*0060*/  IMAD.MOV.U32 R0, RZ, RZ, RZ ;  /* 0x000000ffff007224 */ /* 0x000fe200078e00ff */
[----:B------:R-:W2:Y:S01]  /*0070*/  LDCU.64 UR8, c[0x0][0x358] ;  /* 0x00006b00ff0877ac */ /* 0x000ea20008000a00 */
[----:B0-----:R-:W-:-:S03]  /*0080*/  IMAD.WIDE.U32 R4, R7, UR6, R2 ;  /* 0x0000000607047c25 */ /* 0x001fc6000f8e0002 */
[----:B-1----:R-:W-:-:S04]  /*0090*/  ISETP.GE.U32.AND P0, PT, R4, UR4, PT ;  /* 0x0000000404007c0c */ /* 0x002fc8000bf06070 */
[----:B------:R-:W-:-:S13]  /*00a0*/  ISETP.GE.U32.AND.EX P0, PT, R5, UR5, PT, P0 ;  /* 0x0000000505007c0c */ /* 0x000fda000bf06100 */
[----:B------:R-:W0:Y:S02]  /*00b0*/  @!P0 LDC.64 R8, c[0x0][0x390] ;  /* 0x0000e400ff088b82 */ /* 0x000e240000000a00 */
[----:B0-----:R-:W-:-:S04]  /*00c0*/  @!P0 LEA R8, P1, R4, R8, 0x2 ;  /* 0x0000000804088211 */ /* 0x001fc800078210ff */
[----:B------:R-:W-:-:S05]  /*00d0*/  @!P0 LEA.HI.X R9, R4, R9, R5, 0x2, P1 ;  /* 0x0000000904098211 */ /* 0x000fca00008f1405 */
[----:B--2---:R-:W2:Y:S01]  /*00e0*/  @!P0 LDG.E.CONSTANT R0, desc[UR8][R8.64] ;  /* 0x0000000808008981 */ /* 0x004ea2000c1e9900 */
[----:B------:R-:W0:Y:S01]  /*00f0*/  S2UR UR5, SR_CgaCtaId ;  /* 0x00000000000579c3 */ /* 0x000e220000008800 */
[----:B------:R-:W-:Y:S01]  /*0100*/  UMOV UR4, 0x400 ;  /* 0x0000040000047882 */ /* 0x000fe20000000000 */
[----:B------:R-:W-:Y:S02]  /*0110*/  UISETP.GE.U32.AND UP0, UPT, UR6, 0x2, UPT ;  /* 0x000000020600788c */ /* 0x000fe4000bf06070 */
[----:B0-----:R-:W-:-:S06]  /*0120*/  ULEA UR4, UR5, UR4, 0x18 ;  /* 0x0000000405047291 */ /* 0x001fcc000f8ec0ff */
[----:B------:R-:W-:-:S05]  /*0130*/  LEA R11, R2, UR4, 0x2 ;  /* 0x00000004020b7c11 */ /* 0x000fca000f8e10ff */
[----:B--2---:R0:W-:Y:S01]  /*0140*/  STS [R11], R0 ;  /* 0x000000000b007388 */ /* 0x0041e20000000800 */
[----:B------:R-:W-:Y:S06]  /*0150*/  BAR.SYNC.DEFER_BLOCKING 0x0 ;  /* 0x0000000000007b1d */ /* 0x000fec0000010000 */
[----:B------:R-:W-:Y:S05]  /*0160*/  BRA.U !UP0, `(.L_x_34) ;  /* 0x0000000108887547 */ /* 0x000fea000b800000 */
[----:B0-----:R-:W-:Y:S01]  /*0170*/  LEA R0, R2, 0x2, 0x1 ;  /* 0x0000000202007811 */ /* 0x001fe200078e08ff */
[----:B------:R-:W-:-:S07]  /*0180*/  IMAD.MOV.U32 R9, RZ, RZ, 0x1 ;  /* 0x00000001ff097424 */ /* 0x000fce00078e00ff */
.L_x_35:
[----:B------:R-:W-:-:S04]  /*0190*/  IMAD R6, R0, R9, RZ ;  /* 0x0000000900067224 */ /* 0x000fc800078e02ff */
[----:B------:R-:W-:-:S05]  /*01a0*/  VIADD R8, R6, 0xffffffff ;  /* 0xffffffff06087836 */ /* 0x000fca0000000000 */
[----:B------:R-:W-:-:S13]  /*01b0*/  ISETP.GE.U32.AND P0, PT, R8, UR6, PT ;  /* 0x0000000608007c0c */ /* 0x000fda000bf06070 */
[----:B------:R-:W-:-:S05]  /*01c0*/  @!P0 IMAD.IADD R6, R6, 0x1, -R9 ;  /* 0x0000000106068824 */ /* 0x000fca00078e0a09 */
[----:B------:R-:W-:-:S05]  /*01d0*/  @!P0 LEA R6, R6, UR4, 0x2 ;  /* 0x0000000406068c11 */ /* 0x000fca000f8e10ff */
[C---:B------:R-:W-:Y:S02]  /*01e0*/  @!P0 IMAD R8, R9.reuse, 0x4, R6 ;  /* 0x0000000409088824 */ /* 0x040fe400078e0206 */
[----:B------:R-:W-:Y:S01]  /*01f0*/  @!P0 LDS R6, [R6+-0x4] ;  /* 0xfffffc0006068984 */ /* 0x000fe20000000800 */
[----:B------:R-:W-:-:S03]  /*0200*/  IMAD.SHL.U32 R9, R9, 0x2, RZ ;  /* 0x0000000209097824 */ /* 0x000fc600078e00ff */
        /* <DEDUP_REMOVED lines=10> */
.L_x_36:
[----:B------:R-:W-:-:S05]  /*02b0*/  SHF.R.U32.HI R13, RZ, 0x1, R0 ;  /* 0x00000001ff0d7819 */ /* 0x000fca0000011600 */
[----:B------:R-:W-:-:S05]  /*02c0*/  IMAD R6, R10, R13, RZ ;  /* 0x0000000d0a067224 */ /* 0x000fca00078e02ff */
[----:B------:R-:W-:-:S04]  /*02d0*/  IADD3 R8, PT, PT, R6, -0x1, R13 ;  /* 0xffffffff06087810 */ /* 0x000fc80007ffe00d */
[----:B------:R-:W-:-:S13]  /*02e0*/  ISETP.GE.U32.AND P0, PT, R8, UR6, PT ;  /* 0x0000000608007c0c */ /* 0x000fda000bf06070 */
[----:B------:R-:W-:-:S05]  /*02f0*/  @!P0 LEA R6, R6, UR4, 0x2 ;  /* 0x0000000406068c11 */ /* 0x000fca000f8e10ff */
[----:B------:R-:W-:Y:S02]  /*0300*/  @!P0 IMAD R8, R13, 0x4, R6 ;  /* 0x000000040d088824 */ /* 0x000fe400078e0206 */
        /* <DEDUP_REMOVED lines=8> */
.L_x_34:
[----:B------:R-:W1:Y:S01]  /*0390*/  LDCU.64 UR4, c[0x0][0x398] ;  /* 0x00007300ff0477ac */ /* 0x000e620008000a00 */
[----:B0-----:R-:W0:Y:S01]  /*03a0*/  LDS R11, [R11] ;  /* 0x000000000b0b7984 */ /* 0x001e220000000800 */
[----:B-1----:R-:W-:Y:S01]  /*03b0*/  ISETP.GE.U32.AND P0, PT, R4, UR4, PT ;  /* 0x0000000404007c0c */ /* 0x002fe2000bf06070 */
[----:B------:R-:W-:-:S03]  /*03c0*/  UIADD3 UR4, UPT, UPT, UR6, -0x1, URZ ;  /* 0xffffffff06047890 */ /* 0x000fc6000fffe0ff */
[----:B------:R-:W-:-:S03]  /*03d0*/  ISETP.GE.U32.AND.EX P0, PT, R5, UR5, PT, P0 ;  /* 0x0000000505007c0c */ /* 0x000fc6000bf06100 */
[----:B------:R-:W-:-:S10]  /*03e0*/  ISETP.NE.AND P1, PT, R2, UR4, PT ;  /* 0x0000000402007c0c */ /* 0x000fd4000bf25270 */
[----:B------:R-:W1:Y:S02]  /*03f0*/  @!P0 LDC.64 R8, c[0x0][0x380] ;  /* 0x0000e000ff088b82 */ /* 0x000e640000000a00 */
[----:B-1----:R-:W-:-:S04]  /*0400*/  @!P0 LEA R8, P2, R4, R8, 0x2 ;  /* 0x0000000804088211 */ /* 0x002fc800078410ff */
[----:B------:R-:W-:-:S05]  /*0410*/  @!P0 LEA.HI.X R9, R4, R9, R5, 0x2, P2 ;  /* 0x0000000904098211 */ /* 0x000fca00010f1405 */
[----:B0-----:R0:W-:Y:S01]  /*0420*/  @!P0 STG.E desc[UR8][R8.64], R11 ;  /* 0x0000000b08008986 */ /* 0x0011e2000c101908 */
[----:B------:R-:W-:Y:S05]  /*0430*/  @P1 EXIT ;  /* 0x000000000000194d */ /* 0x000fea0003800000 */
[----:B------:R-:W1:Y:S02]  /*0440*/  LDC.64 R2, c[0x0][0x388] ;  /* 0x0000e200ff027b82 */ /* 0x000e640000000a00 */
[----:B-1----:R-:W-:-:S05]  /*0450*/  IMAD.WIDE.U32 R2, R7, 0x4, R2 ;  /* 0x0000000407027825 */ /* 0x002fca00078e0002 */
[----:B------:R-:W-:Y:S01]  /*0460*/  STG.E desc[UR8][R2.64], R11 ;  /* 0x0000000b02007986 */ /* 0x000fe2000c101908 */
[----:B------:R-:W-:Y:S05]  /*0470*/  EXIT ;  /* 0x000000000000794d */ /* 0x000fea0003800000 */
.L_x_37:
        /* <DEDUP_REMOVED lines=16> */
.L_x_56:


//--------------------- .text.scan_exclusive_sum_float_single_kernel --------------------------
	.section	.text.scan_exclusive_sum_float_single_kernel,"ax",@progbits
	.align	128
        .global         scan_exclusive_sum_float_single_kernel
        .type           scan_exclusive_sum_float_single_kernel,@function
        .size           scan_exclusive_sum_float_single_kernel,(.L_x_57 - scan_exclusive_sum_float_single_kernel)
        .other          scan_exclusive_sum_float_single_kernel,@"STO_CUDA_ENTRY STV_DEFAULT"
scan_exclusive_sum_float_single_kernel:
.text.scan_exclusive_sum_float_single_kernel:
[----:B------:R-:W-:Y:S01]  /*0000*/  LDC R1, c[0x0][0x37c] ;  /* 0x0000df00ff017b82 */ /* 0x000fe20000000800 */
[----:B------:R-:W0:Y:S01]  /*0010*/  S2R R8, SR_TID.X ;  /* 0x0000000000087919 */ /* 0x000e220000002100 */
[----:B------:R-:W0:Y:S01]  /*0020*/  LDCU.64 UR4, c[0x0][0x390] ;  /* 0x00007200ff0477ac */ /* 0x000e220008000a00 */
[----:B------:R-:W-:Y:S01]  /*0030*/  IMAD.MOV.U32 R0, RZ, RZ, RZ ;  /* 0x000000ffff007224 */ /* 0x000fe200078e00ff */
[----:B------:R-:W1:Y:S01]  /*0040*/  LDCU.64 UR6, c[0x0][0x358] ;  /* 0x00006b00ff0677ac */ /* 0x000e620008000a00 */
[----:B0-----:R-:W-:-:S04]  /*0050*/  ISETP.GE.U32.AND P0, PT, R8, UR4, PT ;  /* 0x0000000408007c0c */ /* 0x001fc8000bf06070 */
[----:B------:R-:W-:-:S04]  /*0060*/  ISETP.GE.U32.AND.EX P0, PT, RZ, UR5, PT, P0 ;  /* 0x00000005ff007c0c */ /* 0x000fc8000bf06100 */
[----:B------:R-:W-:-:S13]  /*0070*/  ISETP.EQ.OR P0, PT, R8, RZ, P0 ;  /* 0x000000ff0800720c */ /* 0x000fda0000702670 */
[----:B------:R-:W0:Y:S01]  /*0080*/  @!P0 LDC.64 R2, c[0x0][0x388] ;  /* 0x0000e200ff028b82 */ /* 0x000e220000000a00 */
[----:B------:R-:W-:-:S04]  /*0090*/  @!P0 VIADD R5, R8, 0xffffffff ;  /* 0xffffffff08058836 */ /* 0x000fc80000000000 */
[----:B0-----:R-:W-:-:S05]  /*00a0*/  @!P0 IMAD.WIDE.U32 R2, R5, 0x4, R2 ;  /* 0x0000000405028825 */ /* 0x001fca00078e0002 */
[----:B-1----:R-:W2:Y:S01]  /*00b0*/  @!P0 LDG.E.CONSTANT R0, desc[UR6][R2.64] ;  /* 0x0000000602008981 */ /* 0x002ea2000c1e9900 */
[----:B------:R-:W0:Y:S01]  /*00c0*/  S2UR UR5, SR_CgaCtaId ;  /* 0x00000000000579c3 */ /* 0x000e220000008800 */
[----:B------:R-:W-:Y:S02]  /*00d0*/  UMOV UR4, 0x400 ;  /* 0x0000040000047882 */ /* 0x000fe40000000000 */
[----:B0-----:R-:W-:Y:S01]  /*00e0*/  ULEA UR4, UR5, UR4, 0x18 ;  /* 0x0000000405047291 */ /* 0x001fe2000f8ec0ff */
[----:B------:R-:W0:Y:S05]  /*00f0*/  LDCU UR5, c[0x0][0x360] ;  /* 0x00006c00ff0577ac */ /* 0x000e2a0008000800 */
[----:B------:R-:W-:Y:S01]  /*0100*/  LEA R5, R8, UR4, 0x2 ;  /* 0x0000000408057c11 */ /* 0x000fe2000f8e10ff */
[----:B0-----:R-:W-:-:S04]  /*0110*/  UISETP.GE.U32.AND UP0, UPT, UR5, 0x2, UPT ;  /* 0x000000020500788c */ /* 0x001fc8000bf06070 */
[----:B--2---:R0:W-:Y:S01]  /*0120*/  STS [R5], R0 ;  /* 0x0000000005007388 */ /* 0x0041e20000000800 */
[----:B------:R-:W-:Y:S08]  /*0130*/  BAR.SYNC.DEFER_BLOCKING 0x0 ;  /* 0x0000000000007b1d */ /* 0x000ff00000010000 */
[----:B------:R-:W-:Y:S06]  /*0140*/  BAR.SYNC.DEFER_BLOCKING 0x0 ;  /* 0x0000000000007b1d */ /* 0x000fec0000010000 */
[----:B0-----:R-:W-:Y:S05]  /*0150*/  BRA.U !UP0, `(.L_x_38) ;  /* 0x0000000108887547 */ /* 0x001fea000b800000 */
[----:B------:R-:W-:Y:S01]  /*0160*/  LEA R0, R8, 0x2, 0x1 ;  /* 0x0000000208007811 */ /* 0x000fe200078e08ff */
[----:B------:R-:W-:-:S07]  /*0170*/  IMAD.MOV.U32 R3, RZ, RZ, 0x1 ;  /* 0x00000001ff037424 */ /* 0x000fce00078e00ff */
.L_x_39:
        /* <DEDUP_REMOVED lines=18> */
.L_x_40:
        /* <DEDUP_REMOVED lines=13> */
[----:B0-----:R-:W-:Y:S05]  /*0370*/  @P0 BRA `(.L_x_40) ;  /* 0xfffffffc00c80947 */ /* 0x001fea000383ffff */
.L_x_38:
[----:B------:R-:W0:Y:S02]  /*0380*/  LDCU.64 UR4, c[0x0][0x390] ;  /* 0x00007200ff0477ac */ /* 0x000e240008000a00 */
[----:B0-----:R-:W-:-:S04]  /*0390*/  ISETP.GE.U32.AND P0, PT, R8, UR4, PT ;  /* 0x0000000408007c0c */ /* 0x001fc8000bf06070 */
[----:B------:R-:W-:-:S13]  /*03a0*/  ISETP.GE.U32.AND.EX P0, PT, RZ, UR5, PT, P0 ;  /* 0x00000005ff007c0c */ /* 0x000fda000bf06100 */
[----:B------:R-:W-:Y:S05]  /*03b0*/  @P0 EXIT ;  /* 0x000000000000094d */ /* 0x000fea0003800000 */
[----:B------:R-:W0:Y:S01]  /*03c0*/  LDS R5, [R5] ;  /* 0x0000000005057984 */ /* 0x000e220000000800 */
[----:B------:R-:W1:Y:S02]  /*03d0*/  LDCU.64 UR4, c[0x0][0x380] ;  /* 0x00007000ff0477ac */ /* 0x000e640008000a00 */
[----:B-1----:R-:W-:-:S04]  /*03e0*/  LEA R2, P0, R8, UR4, 0x2 ;  /* 0x0000000408027c11 */ /* 0x002fc8000f8010ff */
[----:B------:R-:W-:-:S05]  /*03f0*/  LEA.HI.X R3, R8, UR5, RZ, 0x2, P0 ;  /* 0x0000000508037c11 */ /* 0x000fca00080f14ff */
[----:B0-----:R-:W-:Y:S01]  /*0400*/  STG.E desc[UR6][R2.64], R5 ;  /* 0x0000000502007986 */ /* 0x001fe2000c101906 */
[----:B------:R-:W-:Y:S05]  /*0410*/  EXIT ;  /* 0x000000000000794d */ /* 0x000fea0003800000 */
.L_x_41:
        /* <DEDUP_REMOVED lines=14> */
.L_x_57:


//--------------------- .text.scan_inclusive_sum_float_single_kernel --------------------------
	.section	.text.scan_inclusive_sum_float_single_kernel,"ax",@progbits
	.align	128
        .global         scan_inclusive_sum_float_single_kernel
        .type           scan_inclusive_sum_float_single_kernel,@function
        .size           scan_inclusive_sum_float_single_kernel,(.L_x_58 - scan_inclusive_sum_float_single_kernel)
        .other          scan_inclusive_sum_float_single_kernel,@"STO_CUDA_ENTRY STV_DEFAULT"
scan_inclusive_sum_float_single_kernel:
.text.scan_inclusive_sum_float_single_kernel:
[----:B------:R-:W-:Y:S01]  /*0000*/  LDC R1, c[0x0][0x37c] ;  /* 0x0000df00ff017b82 */ /* 0x000fe20000000800 */
[----:B------:R-:W0:Y:S01]  /*0010*/  S2R R0, SR_TID.X ;  /* 0x0000000000007919 */ /* 0x000e220000002100 */
[----:B------:R-:W0:Y:S01]  /*0020*/  LDCU.64 UR4, c[0x0][0x390] ;  /* 0x00007200ff0477ac */ /* 0x000e220008000a00 */
[----:B------:R-:W-:Y:S01]  /*0030*/  IMAD.MOV.U32 R4, RZ, RZ, RZ ;  /* 0x000000ffff047224 */ /* 0x000fe200078e00ff */
[----:B------:R-:W1:Y:S01]  /*0040*/  LDCU.64 UR6, c[0x0][0x358] ;  /* 0x00006b00ff0677ac */ /* 0x000e620008000a00 */
[----:B0-----:R-:W-:-:S04]  /*0050*/  ISETP.GE.U32.AND P0, PT, R0, UR4, PT ;  /* 0x0000000400007c0c */ /* 0x001fc8000bf06070 */
[----:B------:R-:W-:-:S13]  /*0060*/  ISETP.GE.U32.AND.EX P0, PT, RZ, UR5, PT, P0 ;  /* 0x00000005ff007c0c */ /* 0x000fda000bf06100 */
[----:B------:R-:W0:Y:S02]  /*0070*/  @!P0 LDC.64 R2, c[0x0][0x388] ;  /* 0x0000e200ff028b82 */ /* 0x000e240000000a00 */
[----:B0-----:R-:W-:-:S04]  /*0080*/  @!P0 LEA R2, P1, R0, R2, 0x2 ;  /* 0x0000000200028211 */ /* 0x001fc800078210ff */
[----:B------:R-:W-:-:S05]  /*0090*/  @!P0 LEA.HI.X R3, R0, R3, RZ, 0x2, P1 ;  /* 0x0000000300038211 */ /* 0x000fca00008f14ff */
        /* <DEDUP_REMOVED lines=10> */
[----:B------:R-:W-:Y:S01]  /*0140*/  LEA R2, R0, 0x2, 0x1 ;  /* 0x0000000200027811 */ /* 0x000fe200078e08ff */
[----:B------:R-:W-:-:S07]  /*0150*/  IMAD.MOV.U32 R3, RZ, RZ, 0x1 ;  /* 0x00000001ff037424 */ /* 0x000fce00078e00ff */
.L_x_43:
[----:B0-----:R-:W-:-:S04]  /*0160*/  IMAD R4, R2, R3, RZ ;  /* 0x0000000302047224 */ /* 0x001fc800078e02ff */
        /* <DEDUP_REMOVED lines=12> */
[----:B-1----:R-:W-:Y:S05]  /*0230*/  @!P0 BRA `(.L_x_43) ;  /* 0xfffffffc00c88947 */ /* 0x002fea000383ffff */
[----:B------:R-:W-:-:S09]  /*0240*/  UISETP.GE.U32.AND UP0, UPT, UR5, 0x2, UPT ;  /* 0x000000020500788c */ /* 0x000fd2000bf06070 */
[----:B------:R-:W-:Y:S05]  /*0250*/  BRA.U !UP0, `(.L_x_42) ;  /* 0x0000000108407547 */ /* 0x000fea000b800000 */
[----:B------:R-:W-:Y:S01]  /*0260*/  LEA R9, R0, 0x2, 0x1 ;  /* 0x0000000200097811 */ /* 0x000fe200078e08ff */
[----:B------:R-:W-:-:S07]  /*0270*/  IMAD.U32 R2, RZ, RZ, UR5 ;  /* 0x00000005ff027e24 */ /* 0x000fce000f8e00ff */
.L_x_44:
        /* <DEDUP_REMOVED lines=14> */
.L_x_42:
[----:B------:R-:W1:Y:S02]  /*0360*/  LDCU.64 UR4, c[0x0][0x390] ;  /* 0x00007200ff0477ac */ /* 0x000e640008000a00 */
[----:B-1----:R-:W-:-:S04]  /*0370*/  ISETP.GE.U32.AND P0, PT, R0, UR4, PT ;  /* 0x0000000400007c0c */ /* 0x002fc8000bf06070 */
[----:B------:R-:W-:-:S13]  /*0380*/  ISETP.GE.U32.AND.EX P0, PT, RZ, UR5, PT, P0 ;  /* 0x00000005ff007c0c */ /* 0x000fda000bf06100 */
[----:B------:R-:W-:Y:S05]  /*0390*/  @P0 EXIT ;  /* 0x000000000000094d */ /* 0x000fea0003800000 */
[----:B0-----:R-:W0:Y:S01]  /*03a0*/  LDS R5, [R5] ;  /* 0x0000000005057984 */ /* 0x001e220000000800 */
[----:B------:R-:W1:Y:S02]  /*03b0*/  LDCU.64 UR4, c[0x0][0x380] ;  /* 0x00007000ff0477ac */ /* 0x000e640008000a00 */
[----:B-1----:R-:W-:-:S04]  /*03c0*/  LEA R2, P0, R0, UR4, 0x2 ;  /* 0x0000000400027c11 */ /* 0x002fc8000f8010ff */
[----:B------:R-:W-:-:S05]  /*03d0*/  LEA.HI.X R3, R0, UR5, RZ, 0x2, P0 ;  /* 0x0000000500037c11 */ /* 0x000fca00080f14ff */
[----:B0-----:R-:W-:Y:S01]  /*03e0*/  STG.E desc[UR6][R2.64], R5 ;  /* 0x0000000502007986 */ /* 0x001fe2000c101906 */
[----:B------:R-:W-:Y:S05]  /*03f0*/  EXIT ;  /* 0x000000000000794d */ /* 0x000fea0003800000 */
.L_x_45:
        /* <DEDUP_REMOVED lines=16> */
.L_x_58:


//--------------------- .nv.shared.cumsum_exclusive_float_kernel --------------------------
	.section	.nv.shared.cumsum_exclusive_float_kernel,"aw",@nobits
	.sectionflags	@""
	.align	16
.nv.shared.cumsum_exclusive_float_kernel:
	.zero		2048


//--------------------- .nv.shared.reserved.0     --------------------------
	.section	.nv.shared.reserved.0,"aw",@nobits
	.weak		__nv_reservedSMEM_offset_0_alias
	.size		__nv_reservedSMEM_offset_0_alias, 0, 64
	.other		__nv_reservedSMEM_offset_0_alias,@"STO_CUDA_RESERVED_SHARED STV_DEFAULT"
__nv_reservedSMEM_offset_0_alias:
	.zero		0
	.zero		64


//--------------------- .nv.shared.cumsum_inclusive_int32_kernel --------------------------
	.section	.nv.shared.cumsum_inclusive_int32_kernel,"aw",@nobits
	.sectionflags	@""
	.align	16
.nv.shared.cumsum_inclusive_int32_kernel:
	.zero		2048


//--------------------- .nv.shared.cumsum_axis_last_parallel_float_kernel --------------------------
	.section	.nv.shared.cumsum_axis_last_parallel_float_kernel,"aw",@nobits
	.sectionflags	@""
	.align	16
	.zero		1024


//--------------------- .nv.shared.cumsum_axis_last_float_kernel --------------------------
	.section	.nv.shared.cumsum_axis_last_float_kernel,"aw",@nobits
	.sectionflags	@""
	.align	16
	.zero		1024


//--------------------- .nv.shared.cummin_inclusive_float_kernel --------------------------
	.section	.nv.shared.cummin_inclusive_float_kernel,"aw",@nobits
	.sectionflags	@""
	.align	16
.nv.shared.cummin_inclusive_float_kernel:
	.zero		2048


//--------------------- .nv.shared.cummax_inclusive_float_kernel --------------------------
	.section	.nv.shared.cummax_inclusive_float_kernel,"aw",@nobits
	.sectionflags	@""
	.align	16
.nv.shared.cummax_inclusive_float_kernel:
	.zero		2048


//--------------------- .nv.shared.cumprod_inclusive_float_kernel --------------------------
	.section	.nv.shared.cumprod_inclusive_float_kernel,"aw",@nobits
	.sectionflags	@""
	.align	16
.nv.shared.cumprod_inclusive_float_kernel:
	.zero		2048


//--------------------- .nv.shared.cumsum_inclusive_float_kernel --------------------------
	.section	.nv.shared.cumsum_inclusive_float_kernel,"aw",@nobits
	.sectionflags	@""
	.align	16
.nv.shared.cumsum_inclusive_float_kernel:
	.zero		3072


//--------------------- .nv.shared.scan_add_block_sums_kernel --------------------------
	.section	.nv.shared.scan_add_block_sums_kernel,"aw",@nobits
	.sectionflags	@""
	.align	16
	.zero		1024


//--------------------- .nv.shared.scan_block_sums_kernel --------------------------
	.section	.nv.shared.scan_block_sums_kernel,"aw",@nobits
	.sectionflags	@""
	.align	16
.nv.shared.scan_block_sums_kernel:
	.zero		2048


//--------------------- .nv.shared.scan_inclusive_sum_float_phase1_kernel --------------------------
	.section	.nv.shared.scan_inclusive_sum_float_phase1_kernel,"aw",@nobits
	.sectionflags	@""
	.align	16
.nv.shared.scan_inclusive_sum_float_phase1_kernel:
	.zero		2048


//--------------------- .nv.shared.scan_exclusive_sum_float_single_kernel --------------------------
	.section	.nv.shared.scan_exclusive_sum_float_single_kernel,"aw",@nobits
	.sectionflags	@""
	.align	16
.nv.shared.scan_exclusive_sum_float_single_kernel:
	.zero		2048


//--------------------- .nv.shared.scan_inclusive_sum_float_single_kernel --------------------------
	.section	.nv.shared.scan_inclusive_sum_float_single_kernel,"aw",@nobits
	.sectionflags	@""
	.align	16
.nv.shared.scan_inclusive_sum_float_single_kernel:
	.zero		2048


//--------------------- .nv.constant0.cumsum_exclusive_float_kernel --------------------------
	.section	.nv.constant0.cumsum_exclusive_float_kernel,"a",@progbits
	.sectionflags	@""
	.align	4
.nv.constant0.cumsum_exclusive_float_kernel:
	.zero		920


//--------------------- .nv.constant0.cumsum_inclusive_int32_kernel --------------------------
	.section	.nv.constant0.cumsum_inclusive_int32_kernel,"a",@progbits
	.sectionflags	@""
	.align	4
.nv.constant0.cumsum_inclusive_int32_kernel:
	.zero		920


//--------------------- .nv.constant0.cumsum_axis_last_parallel_float_kernel --------------------------
	.section	.nv.constant0.cumsum_axis_last_parallel_float_kernel,"a",@progbits
	.sectionflags	@""
	.align	4
.nv.constant0.cumsum_axis_last_parallel_float_kernel:
	.zero		928


//--------------------- .nv.constant0.cumsum_axis_last_float_kernel --------------------------
	.section	.nv.constant0.cumsum_axis_last_float_kernel,"a",@progbits
	.sectionflags	@""
	.align	4
.nv.constant0.cumsum_axis_last_float_kernel:
	.zero		928


//--------------------- .nv.constant0.cummin_inclusive_float_kernel --------------------------
	.section	.nv.constant0.cummin_inclusive_float_kernel,"a",@progbits
	.sectionflags	@""
	.align	4
.nv.constant0.cummin_inclusive_float_kernel:
	.zero		920


//--------------------- .nv.constant0.cummax_inclusive_float_kernel --------------------------
	.section	.nv.constant0.cummax_inclusive_float_kernel,"a",@progbits
	.sectionflags	@""
	.align	4
.nv.constant0.cummax_inclusive_float_kernel:
	.zero		920


//--------------------- .nv.constant0.cumprod_inclusive_float_kernel --------------------------
	.section	.nv.constant0.cumprod_inclusive_float_kernel,"a",@progbits
	.sectionflags	@""
	.align	4
.nv.constant0.cumprod_inclusive_float_kernel:
	.zero		920


//--------------------- .nv.constant0.cumsum_inclusive_float_kernel --------------------------
	.section	.nv.constant0.cumsum_inclusive_float_kernel,"a",@progbits
	.sectionflags	@""
	.align	4
.nv.constant0.cumsum_inclusive_float_kernel:
	.zero		920


//--------------------- .nv.constant0.scan_add_block_sums_kernel --------------------------
	.section	.nv.constant0.scan_add_block_sums_kernel,"a",@progbits
	.sectionflags	@""
	.align	4
.nv.constant0.scan_add_block_sums_kernel:
	.zero		920


//--------------------- .nv.constant0.scan_block_sums_kernel --------------------------
	.section	.nv.constant0.scan_block_sums_kernel,"a",@progbits
	.sectionflags	@""
	.align	4
.nv.constant0.scan_block_sums_kernel:
	.zero		908


//--------------------- .nv.constant0.scan_inclusive_sum_float_phase1_kernel --------------------------
	.section	.nv.constant0.scan_inclusive_sum_float_phase1_kernel,"a",@progbits
	.sectionflags	@""
	.align	4
.nv.constant0.scan_inclusive_sum_float_phase1_kernel:
	.zero		928


//--------------------- .nv.constant0.scan_exclusive_sum_float_single_kernel --------------------------
	.section	.nv.constant0.scan_exclusive_sum_float_single_kernel,"a",@progbits
	.sectionflags	@""
	.align	4
.nv.constant0.scan_exclusive_sum_float_single_kernel:
	.zero		920


//--------------------- .nv.constant0.scan_inclusive_sum_float_single_kernel --------------------------
	.section	.nv.constant0.scan_inclusive_sum_float_single_kernel,"a",@progbits
	.sectionflags	@""
	.align	4
.nv.constant0.scan_inclusive_sum_float_single_kernel:
	.zero		920


//--------------------- SYMBOLS --------------------------

	.type		.nv.reservedSmem.offset0,@object
	.size		.nv.reservedSmem.offset0,0x4
	.type		.nv.reservedSmem.cap,@object
	.size		.nv.reservedSmem.cap,0x4
